//
// Generated by NVIDIA NVVM Compiler
//
// Compiler Build ID: CL-36424714
// Cuda compilation tools, release 13.0, V13.0.88
// Based on NVVM 20.0.0
//

.version 9.0
.target sm_100
.address_size 64

	// .globl	_Z16gpu_lu_optimizedPdPiii
// _ZZ16gpu_lu_optimizedPdPiiiE10s_max_vals has been demoted
// _ZZ16gpu_lu_optimizedPdPiiiE10s_max_rows has been demoted
.extern .shared .align 16 .b8 shared_mem[];

.visible .entry _Z16gpu_lu_optimizedPdPiii(
	.param .u64 .ptr .align 1 _Z16gpu_lu_optimizedPdPiii_param_0,
	.param .u64 .ptr .align 1 _Z16gpu_lu_optimizedPdPiii_param_1,
	.param .u32 _Z16gpu_lu_optimizedPdPiii_param_2,
	.param .u32 _Z16gpu_lu_optimizedPdPiii_param_3
)
.maxntid 256
.minnctapersm 2
{
	.reg .pred 	%p<70>;
	.reg .b32 	%r<171>;
	.reg .b32 	%f<9>;
	.reg .b64 	%rd<16>;
	.reg .b64 	%fd<51>;
	// demoted variable
	.shared .align 8 .b8 _ZZ16gpu_lu_optimizedPdPiiiE10s_max_vals[64];
	// demoted variable
	.shared .align 4 .b8 _ZZ16gpu_lu_optimizedPdPiiiE10s_max_rows[32];
	ld.param.u64 	%rd2, [_Z16gpu_lu_optimizedPdPiii_param_0];
	ld.param.u64 	%rd3, [_Z16gpu_lu_optimizedPdPiii_param_1];
	ld.param.u32 	%r67, [_Z16gpu_lu_optimizedPdPiii_param_2];
	ld.param.u32 	%r68, [_Z16gpu_lu_optimizedPdPiii_param_3];
	mul.lo.s32 	%r1, %r67, %r67;
	mov.u32 	%r2, %ctaid.x;
	mov.u32 	%r3, %tid.x;
	shr.u32 	%r4, %r3, 5;
	and.b32  	%r5, %r3, 31;
	setp.ge.s32 	%p1, %r2, %r68;
	@%p1 bra 	$L__BB0_61;
	cvta.to.global.u64 	%rd4, %rd2;
	mul.lo.s32 	%r6, %r67, %r2;
	mul.lo.s32 	%r69, %r6, %r67;
	mul.wide.s32 	%rd5, %r69, 8;
	add.s64 	%rd1, %rd4, %rd5;
	mov.u32 	%r7, %ntid.x;
	shl.b32 	%r70, %r7, 1;
	div.u32 	%r8, %r1, %r70;
	setp.ge.u32 	%p2, %r3, %r8;
	@%p2 bra 	$L__BB0_4;
	mov.u32 	%r152, %r3;
$L__BB0_3:
	shl.b32 	%r71, %r152, 4;
	mov.u32 	%r72, shared_mem;
	add.s32 	%r73, %r72, %r71;
	mul.wide.s32 	%rd6, %r152, 16;
	add.s64 	%rd7, %rd1, %rd6;
	ld.global.v4.f32 	{%f1, %f2, %f3, %f4}, [%rd7];
	st.shared.v4.f32 	[%r73], {%f1, %f2, %f3, %f4};
	add.s32 	%r152, %r152, %r7;
	setp.lt.s32 	%p3, %r152, %r8;
	@%p3 bra 	$L__BB0_3;
$L__BB0_4:
	shl.b32 	%r74, %r1, 3;
	mov.u32 	%r75, shared_mem;
	add.s32 	%r11, %r75, %r74;
	setp.ge.s32 	%p4, %r3, %r67;
	shl.b32 	%r76, %r3, 2;
	add.s32 	%r12, %r11, %r76;
	@%p4 bra 	$L__BB0_6;
	st.shared.u32 	[%r12], %r3;
$L__BB0_6:
	bar.sync 	0;
	setp.lt.s32 	%p5, %r67, 1;
	@%p5 bra 	$L__BB0_57;
	shl.b32 	%r78, %r4, 3;
	mov.u32 	%r79, _ZZ16gpu_lu_optimizedPdPiiiE10s_max_vals;
	add.s32 	%r13, %r79, %r78;
	shl.b32 	%r80, %r4, 2;
	mov.u32 	%r81, _ZZ16gpu_lu_optimizedPdPiiiE10s_max_rows;
	add.s32 	%r14, %r81, %r80;
	shl.b32 	%r82, %r5, 3;
	add.s32 	%r15, %r79, %r82;
	shl.b32 	%r83, %r5, 2;
	add.s32 	%r16, %r81, %r83;
	add.s32 	%r17, %r67, 63;
	shl.b32 	%r18, %r67, 6;
	mov.b32 	%r153, 0;
$L__BB0_8:
	mul.lo.s32 	%r20, %r153, %r67;
	add.s32 	%r84, %r20, %r153;
	shl.b32 	%r85, %r84, 3;
	add.s32 	%r21, %r75, %r85;
	ld.shared.f64 	%fd22, [%r21];
	abs.f64 	%fd42, %fd22;
	add.s32 	%r155, %r153, %r4;
	setp.ge.s32 	%p6, %r155, %r67;
	mov.u32 	%r156, %r153;
	@%p6 bra 	$L__BB0_14;
	mad.lo.s32 	%r87, %r67, %r155, %r153;
	shl.b32 	%r88, %r87, 3;
	add.s32 	%r154, %r75, %r88;
	mov.u32 	%r156, %r153;
$L__BB0_10:
	ld.shared.f64 	%fd23, [%r154];
	abs.f64 	%fd3, %fd23;
	setp.gt.f64 	%p7, %fd3, %fd42;
	@%p7 bra 	$L__BB0_12;
	setp.neu.f64 	%p8, %fd3, %fd42;
	setp.le.s32 	%p9, %r155, %r156;
	or.pred  	%p10, %p8, %p9;
	@%p10 bra 	$L__BB0_13;
$L__BB0_12:
	mov.f64 	%fd42, %fd3;
	mov.u32 	%r156, %r155;
$L__BB0_13:
	add.s32 	%r155, %r155, 8;
	add.s32 	%r154, %r154, %r18;
	setp.lt.s32 	%p11, %r155, %r67;
	@%p11 bra 	$L__BB0_10;
$L__BB0_14:
	// begin inline asm
	mov.b64 {%r90,%r91}, %fd42;
	// end inline asm
	shfl.sync.down.b32	%r93|%p12, %r91, 16, 31, -1;
	shfl.sync.down.b32	%r92|%p13, %r90, 16, 31, -1;
	// begin inline asm
	mov.b64 %fd25, {%r92,%r93};
	// end inline asm
	shfl.sync.down.b32	%r31|%p14, %r156, 16, 31, -1;
	setp.gt.f64 	%p15, %fd25, %fd42;
	@%p15 bra 	$L__BB0_16;
	setp.neu.f64 	%p16, %fd25, %fd42;
	setp.le.s32 	%p17, %r31, %r156;
	or.pred  	%p18, %p16, %p17;
	@%p18 bra 	$L__BB0_17;
$L__BB0_16:
	mov.f64 	%fd42, %fd25;
	mov.u32 	%r156, %r31;
$L__BB0_17:
	// begin inline asm
	mov.b64 {%r94,%r95}, %fd42;
	// end inline asm
	shfl.sync.down.b32	%r97|%p19, %r95, 8, 31, -1;
	shfl.sync.down.b32	%r96|%p20, %r94, 8, 31, -1;
	// begin inline asm
	mov.b64 %fd27, {%r96,%r97};
	// end inline asm
	shfl.sync.down.b32	%r33|%p21, %r156, 8, 31, -1;
	setp.gt.f64 	%p22, %fd27, %fd42;
	@%p22 bra 	$L__BB0_19;
	setp.neu.f64 	%p23, %fd27, %fd42;
	setp.le.s32 	%p24, %r33, %r156;
	or.pred  	%p25, %p23, %p24;
	@%p25 bra 	$L__BB0_20;
$L__BB0_19:
	mov.f64 	%fd42, %fd27;
	mov.u32 	%r156, %r33;
$L__BB0_20:
	// begin inline asm
	mov.b64 {%r98,%r99}, %fd42;
	// end inline asm
	shfl.sync.down.b32	%r101|%p26, %r99, 4, 31, -1;
	shfl.sync.down.b32	%r100|%p27, %r98, 4, 31, -1;
	// begin inline asm
	mov.b64 %fd29, {%r100,%r101};
	// end inline asm
	shfl.sync.down.b32	%r35|%p28, %r156, 4, 31, -1;
	setp.gt.f64 	%p29, %fd29, %fd42;
	@%p29 bra 	$L__BB0_22;
	setp.neu.f64 	%p30, %fd29, %fd42;
	setp.le.s32 	%p31, %r35, %r156;
	or.pred  	%p32, %p30, %p31;
	@%p32 bra 	$L__BB0_23;
$L__BB0_22:
	mov.f64 	%fd42, %fd29;
	mov.u32 	%r156, %r35;
$L__BB0_23:
	// begin inline asm
	mov.b64 {%r102,%r103}, %fd42;
	// end inline asm
	shfl.sync.down.b32	%r105|%p33, %r103, 2, 31, -1;
	shfl.sync.down.b32	%r104|%p34, %r102, 2, 31, -1;
	// begin inline asm
	mov.b64 %fd31, {%r104,%r105};
	// end inline asm
	shfl.sync.down.b32	%r37|%p35, %r156, 2, 31, -1;
	setp.gt.f64 	%p36, %fd31, %fd42;
	@%p36 bra 	$L__BB0_25;
	setp.neu.f64 	%p37, %fd31, %fd42;
	setp.le.s32 	%p38, %r37, %r156;
	or.pred  	%p39, %p37, %p38;
	@%p39 bra 	$L__BB0_26;
$L__BB0_25:
	mov.f64 	%fd42, %fd31;
	mov.u32 	%r156, %r37;
$L__BB0_26:
	// begin inline asm
	mov.b64 {%r106,%r107}, %fd42;
	// end inline asm
	shfl.sync.down.b32	%r109|%p40, %r107, 1, 31, -1;
	shfl.sync.down.b32	%r108|%p41, %r106, 1, 31, -1;
	// begin inline asm
	mov.b64 %fd33, {%r108,%r109};
	// end inline asm
	shfl.sync.down.b32	%r39|%p42, %r156, 1, 31, -1;
	setp.gt.f64 	%p43, %fd33, %fd42;
	@%p43 bra 	$L__BB0_28;
	setp.neu.f64 	%p44, %fd33, %fd42;
	setp.le.s32 	%p45, %r39, %r156;
	or.pred  	%p46, %p44, %p45;
	@%p46 bra 	$L__BB0_29;
$L__BB0_28:
	mov.f64 	%fd42, %fd33;
	mov.u32 	%r156, %r39;
$L__BB0_29:
	setp.ne.s32 	%p47, %r5, 0;
	@%p47 bra 	$L__BB0_31;
	st.shared.f64 	[%r13], %fd42;
	st.shared.u32 	[%r14], %r156;
$L__BB0_31:
	setp.gt.u32 	%p48, %r3, 31;
	bar.sync 	0;
	@%p48 bra 	$L__BB0_40;
	setp.gt.u32 	%p49, %r5, 7;
	ld.shared.f64 	%fd50, [%r15];
	ld.shared.u32 	%r164, [%r16];
	@%p49 bra 	$L__BB0_40;
	setp.gt.u32 	%p50, %r5, 3;
	@%p50 bra 	$L__BB0_38;
	ld.shared.f64 	%fd17, [%r15+32];
	setp.leu.f64 	%p51, %fd17, %fd50;
	@%p51 bra 	$L__BB0_36;
	ld.shared.u32 	%r164, [%r16+16];
	mov.f64 	%fd50, %fd17;
	bra.uni 	$L__BB0_38;
$L__BB0_36:
	setp.neu.f64 	%p52, %fd17, %fd50;
	@%p52 bra 	$L__BB0_38;
	ld.shared.u32 	%r110, [%r16+16];
	setp.gt.s32 	%p53, %r110, %r164;
	selp.f64 	%fd50, %fd17, %fd50, %p53;
	max.s32 	%r164, %r110, %r164;
$L__BB0_38:
	setp.ne.s32 	%p54, %r3, 0;
	@%p54 bra 	$L__BB0_40;
	st.shared.f64 	[_ZZ16gpu_lu_optimizedPdPiiiE10s_max_vals], %fd50;
	st.shared.u32 	[_ZZ16gpu_lu_optimizedPdPiiiE10s_max_rows], %r164;
$L__BB0_40:
	bar.sync 	0;
	ld.shared.u32 	%r45, [_ZZ16gpu_lu_optimizedPdPiiiE10s_max_rows];
	setp.eq.s32 	%p55, %r45, %r153;
	@%p55 bra 	$L__BB0_46;
	setp.ge.s32 	%p56, %r3, %r67;
	@%p56 bra 	$L__BB0_44;
	mul.lo.s32 	%r46, %r45, %r67;
	mov.u32 	%r165, %r3;
$L__BB0_43:
	add.s32 	%r111, %r165, %r20;
	shl.b32 	%r112, %r111, 3;
	add.s32 	%r114, %r75, %r112;
	ld.shared.f64 	%fd34, [%r114];
	add.s32 	%r115, %r46, %r165;
	shl.b32 	%r116, %r115, 3;
	add.s32 	%r117, %r75, %r116;
	ld.shared.f64 	%fd35, [%r117];
	st.shared.f64 	[%r114], %fd35;
	st.shared.f64 	[%r117], %fd34;
	add.s32 	%r165, %r165, %r7;
	setp.lt.s32 	%p57, %r165, %r67;
	@%p57 bra 	$L__BB0_43;
$L__BB0_44:
	setp.ne.s32 	%p58, %r3, 0;
	@%p58 bra 	$L__BB0_46;
	shl.b32 	%r118, %r153, 2;
	add.s32 	%r119, %r11, %r118;
	ld.shared.u32 	%r120, [%r119];
	shl.b32 	%r121, %r45, 2;
	add.s32 	%r122, %r11, %r121;
	ld.shared.u32 	%r123, [%r122];
	st.shared.u32 	[%r119], %r123;
	st.shared.u32 	[%r122], %r120;
$L__BB0_46:
	bar.sync 	0;
	not.b32 	%r124, %r153;
	add.s32 	%r49, %r17, %r124;
	setp.lt.s32 	%p59, %r49, 64;
	@%p59 bra 	$L__BB0_56;
	ld.shared.f64 	%fd20, [%r21];
	add.s32 	%r50, %r153, 1;
	add.s32 	%r51, %r50, %r3;
	shr.s32 	%r126, %r49, 31;
	shr.u32 	%r127, %r126, 26;
	add.s32 	%r128, %r49, %r127;
	shr.s32 	%r52, %r128, 6;
	mov.b32 	%r166, 0;
$L__BB0_48:
	shl.b32 	%r129, %r166, 6;
	add.s32 	%r54, %r129, %r50;
	add.s32 	%r130, %r54, 64;
	min.s32 	%r55, %r130, %r67;
	add.s32 	%r167, %r54, %r3;
	setp.ge.s32 	%p60, %r167, %r55;
	@%p60 bra 	$L__BB0_50;
$L__BB0_49:
	mad.lo.s32 	%r131, %r167, %r67, %r153;
	shl.b32 	%r132, %r131, 3;
	add.s32 	%r134, %r75, %r132;
	ld.shared.f64 	%fd36, [%r134];
	div.rn.f64 	%fd37, %fd36, %fd20;
	st.shared.f64 	[%r134], %fd37;
	add.s32 	%r167, %r167, %r7;
	setp.lt.s32 	%p61, %r167, %r55;
	@%p61 bra 	$L__BB0_49;
$L__BB0_50:
	bar.sync 	0;
	max.s32 	%r135, %r51, %r54;
	setp.ge.s32 	%p62, %r135, %r67;
	@%p62 bra 	$L__BB0_55;
	mov.u32 	%r168, %r51;
$L__BB0_52:
	add.s32 	%r136, %r168, %r20;
	shl.b32 	%r137, %r136, 3;
	add.s32 	%r139, %r75, %r137;
	ld.shared.f64 	%fd21, [%r139];
	mov.u32 	%r169, %r54;
$L__BB0_53:
	mul.lo.s32 	%r140, %r169, %r67;
	add.s32 	%r141, %r140, %r153;
	shl.b32 	%r142, %r141, 3;
	add.s32 	%r144, %r75, %r142;
	ld.shared.f64 	%fd38, [%r144];
	mul.f64 	%fd39, %fd21, %fd38;
	add.s32 	%r145, %r140, %r168;
	shl.b32 	%r146, %r145, 3;
	add.s32 	%r147, %r75, %r146;
	ld.shared.f64 	%fd40, [%r147];
	sub.f64 	%fd41, %fd40, %fd39;
	st.shared.f64 	[%r147], %fd41;
	add.s32 	%r169, %r169, 1;
	setp.lt.s32 	%p63, %r169, %r55;
	@%p63 bra 	$L__BB0_53;
	add.s32 	%r168, %r168, %r7;
	setp.lt.s32 	%p64, %r168, %r67;
	@%p64 bra 	$L__BB0_52;
$L__BB0_55:
	bar.sync 	0;
	add.s32 	%r166, %r166, 1;
	setp.ne.s32 	%p65, %r166, %r52;
	@%p65 bra 	$L__BB0_48;
$L__BB0_56:
	add.s32 	%r153, %r153, 1;
	setp.eq.s32 	%p66, %r153, %r67;
	@%p66 bra 	$L__BB0_57;
	bra.uni 	$L__BB0_8;
$L__BB0_57:
	setp.ge.u32 	%p67, %r3, %r8;
	mov.u32 	%r170, %r3;
	@%p67 bra 	$L__BB0_59;
$L__BB0_58:
	mul.wide.s32 	%rd8, %r170, 16;
	add.s64 	%rd9, %rd1, %rd8;
	shl.b32 	%r148, %r170, 4;
	add.s32 	%r150, %r75, %r148;
	ld.shared.v4.f32 	{%f5, %f6, %f7, %f8}, [%r150];
	st.global.v4.f32 	[%rd9], {%f5, %f6, %f7, %f8};
	add.s32 	%r170, %r170, %r7;
	setp.lt.s32 	%p68, %r170, %r8;
	@%p68 bra 	$L__BB0_58;
$L__BB0_59:
	setp.ge.s32 	%p69, %r3, %r67;
	@%p69 bra 	$L__BB0_61;
	ld.shared.u32 	%r151, [%r12];
	cvt.u64.u32 	%rd10, %r3;
	cvt.s64.s32 	%rd11, %r6;
	add.s64 	%rd12, %rd11, %rd10;
	cvta.to.global.u64 	%rd13, %rd3;
	shl.b64 	%rd14, %rd12, 2;
	add.s64 	%rd15, %rd13, %rd14;
	st.global.u32 	[%rd15], %r151;
$L__BB0_61:
	ret;

}


// ===== COMPILED SASS (sm_100) =====

	.target	sm_100

	.elftype	@"ET_EXEC"


//--------------------- .note.nv.tkinfo           --------------------------
	.section	.note.nv.tkinfo,"",@"SHT_NOTE"
	.sectionflags	@"SHF_NOTE_NV_TKINFO"
	.tkinfo
        /*0018*/ 	.word	0x00000002
        /*0030*/ 	.string	""
        /*0030*/ 	.string	"ptxas"
        /*0030*/ 	.string	"Cuda compilation tools, release 13.0, V13.0.88"
        /*0030*/ 	.string	"Build cuda_13.0.r13.0/compiler.36424714_0"
        /*0030*/ 	.string	"-arch sm_100 -m 64 "



//--------------------- .note.nv.cuinfo           --------------------------
	.section	.note.nv.cuinfo,"",@"SHT_NOTE"
	.sectionflags	@"SHF_NOTE_NV_CUINFO"
        /*0018*/ 	.short	0x0002
        /*001a*/ 	.short	0x0064
        /*001c*/ 	.short	0x0082
	.zero		2


//--------------------- .nv.info                  --------------------------
	.section	.nv.info,"",@"SHT_CUDA_INFO"
	.align	4


	//----- nvinfo : EIATTR_REGCOUNT
	.align		4
        /*0000*/ 	.byte	0x04, 0x2f
        /*0002*/ 	.short	(.L_1 - .L_0)
	.align		4
.L_0:
        /*0004*/ 	.word	index@(_Z16gpu_lu_optimizedPdPiii)
        /*0008*/ 	.word	0x00000032


	//----- nvinfo : EIATTR_FRAME_SIZE
	.align		4
.L_1:
        /*000c*/ 	.byte	0x04, 0x11
        /*000e*/ 	.short	(.L_3 - .L_2)
	.align		4
.L_2:
        /*0010*/ 	.word	index@($__internal_0_$__cuda_sm20_div_rn_f64_full)
        /*0014*/ 	.word	0x00000000


	//----- nvinfo : EIATTR_FRAME_SIZE
	.align		4
.L_3:
        /*0018*/ 	.byte	0x04, 0x11
        /*001a*/ 	.short	(.L_5 - .L_4)
	.align		4
.L_4:
        /*001c*/ 	.word	index@(_Z16gpu_lu_optimizedPdPiii)
        /*0020*/ 	.word	0x00000000


	//----- nvinfo : EIATTR_MIN_STACK_SIZE
	.align		4
.L_5:
        /*0024*/ 	.byte	0x04, 0x12
        /*0026*/ 	.short	(.L_7 - .L_6)
	.align		4
.L_6:
        /*0028*/ 	.word	index@(_Z16gpu_lu_optimizedPdPiii)
        /*002c*/ 	.word	0x00000000
.L_7:


//--------------------- .nv.compat                --------------------------
	.section	.nv.compat,"",@"SHT_CUDA_COMPAT_INFO"
	.align	4
        /*0000*/ 	.byte	0x02, 0x09, 0x00, 0x00, 0x02, 0x02, 0x01, 0x00, 0x02, 0x05, 0x05, 0x00, 0x03, 0x07, 0x01, 0x01
        /*0010*/ 	.byte	0x02, 0x03, 0x00, 0x00, 0x02, 0x06, 0x01, 0x00, 0x04, 0x0b, 0x08, 0x00, 0x01, 0x00, 0x00, 0x00
        /*0020*/ 	.byte	0x00, 0x00, 0x00, 0x00


//--------------------- .nv.info._Z16gpu_lu_optimizedPdPiii --------------------------
	.section	.nv.info._Z16gpu_lu_optimizedPdPiii,"",@"SHT_CUDA_INFO"
	.sectionflags	@""
	.align	4


	//----- nvinfo : EIATTR_CUDA_API_VERSION
	.align		4
        /*0000*/ 	.byte	0x04, 0x37
        /*0002*/ 	.short	(.L_9 - .L_8)
.L_8:
        /*0004*/ 	.word	0x00000082


	//----- nvinfo : EIATTR_KPARAM_INFO
	.align		4
.L_9:
        /*0008*/ 	.byte	0x04, 0x17
        /*000a*/ 	.short	(.L_11 - .L_10)
.L_10:
        /*000c*/ 	.word	0x00000000
        /*0010*/ 	.short	0x0003
        /*0012*/ 	.short	0x0014
        /*0014*/ 	.byte	0x00, 0xf0, 0x11, 0x00


	//----- nvinfo : EIATTR_KPARAM_INFO
	.align		4
.L_11:
        /*0018*/ 	.byte	0x04, 0x17
        /*001a*/ 	.short	(.L_13 - .L_12)
.L_12:
        /*001c*/ 	.word	0x00000000
        /*0020*/ 	.short	0x0002
        /*0022*/ 	.short	0x0010
        /*0024*/ 	.byte	0x00, 0xf0, 0x11, 0x00


	//----- nvinfo : EIATTR_KPARAM_INFO
	.align		4
.L_13:
        /*0028*/ 	.byte	0x04, 0x17
        /*002a*/ 	.short	(.L_15 - .L_14)
.L_14:
        /*002c*/ 	.word	0x00000000
        /*0030*/ 	.short	0x0001
        /*0032*/ 	.short	0x0008
        /*0034*/ 	.byte	0x00, 0xf5, 0x21, 0x00


	//----- nvinfo : EIATTR_KPARAM_INFO
	.align		4
.L_15:
        /*0038*/ 	.byte	0x04, 0x17
        /*003a*/ 	.short	(.L_17 - .L_16)
.L_16:
        /*003c*/ 	.word	0x00000000
        /*0040*/ 	.short	0x0000
        /*0042*/ 	.short	0x0000
        /*0044*/ 	.byte	0x00, 0xf5, 0x21, 0x00


	//----- nvinfo : EIATTR_SPARSE_MMA_MASK
	.align		4
.L_17:
        /*0048*/ 	.byte	0x03, 0x50
        /*004a*/ 	.short	0x0000


	//----- nvinfo : EIATTR_MAXREG_COUNT
	.align		4
        /*004c*/ 	.byte	0x03, 0x1b
        /*004e*/ 	.short	0x0080


	//----- nvinfo : EIATTR_NUM_BARRIERS
	.align		4
        /*0050*/ 	.byte	0x02, 0x4c
        /*0052*/ 	.byte	0x01
	.zero		1


	//----- nvinfo : EIATTR_MERCURY_ISA_VERSION
	.align		4
        /*0054*/ 	.byte	0x03, 0x5f
        /*0056*/ 	.short	0x0101


	//----- nvinfo : EIATTR_COOP_GROUP_MASK_REGIDS
	.align		4
        /*0058*/ 	.byte	0x04, 0x29
        /*005a*/ 	.short	(.L_19 - .L_18)


	//   ....[0]....
.L_18:
        /*005c*/ 	.word	0xffffffff


	//   ....[1]....
        /*0060*/ 	.word	0xffffffff


	//   ....[2]....
        /*0064*/ 	.word	0xffffffff


	//   ....[3]....
        /*0068*/ 	.word	0xffffffff


	//   ....[4]....
        /*006c*/ 	.word	0xffffffff


	//   ....[5]....
        /*0070*/ 	.word	0xffffffff


	//   ....[6]....
        /*0074*/ 	.word	0xffffffff


	//   ....[7]....
        /*0078*/ 	.word	0xffffffff


	//   ....[8]....
        /*007c*/ 	.word	0xffffffff


	//   ....[9]....
        /*0080*/ 	.word	0xffffffff


	//   ....[10]....
        /*0084*/ 	.word	0xffffffff


	//   ....[11]....
        /*0088*/ 	.word	0xffffffff


	//   ....[12]....
        /*008c*/ 	.word	0xffffffff


	//   ....[13]....
        /*0090*/ 	.word	0xffffffff


	//   ....[14]....
        /*0094*/ 	.word	0xffffffff


	//----- nvinfo : EIATTR_COOP_GROUP_INSTR_OFFSETS
	.align		4
.L_19:
        /*0098*/ 	.byte	0x04, 0x28
        /*009a*/ 	.short	(.L_21 - .L_20)


	//   ....[0]....
.L_20:
        /*009c*/ 	.word	0x00000a00


	//   ....[1]....
        /*00a0*/ 	.word	0x00000a30


	//   ....[2]....
        /*00a4*/ 	.word	0x00000a40


	//   ....[3]....
        /*00a8*/ 	.word	0x00000ab0


	//   ....[4]....
        /*00ac*/ 	.word	0x00000ac0


	//   ....[5]....
        /*00b0*/ 	.word	0x00000ad0


	//   ....[6]....
        /*00b4*/ 	.word	0x00000b40


	//   ....[7]....
        /*00b8*/ 	.word	0x00000b50


	//   ....[8]....
        /*00bc*/ 	.word	0x00000b60


	//   ....[9]....
        /*00c0*/ 	.word	0x00000bd0


	//   ....[10]....
        /*00c4*/ 	.word	0x00000be0


	//   ....[11]....
        /*00c8*/ 	.word	0x00000bf0


	//   ....[12]....
        /*00cc*/ 	.word	0x00000c60


	//   ....[13]....
        /*00d0*/ 	.word	0x00000c70


	//   ....[14]....
        /*00d4*/ 	.word	0x00000c80


	//----- nvinfo : EIATTR_VRC_CTA_INIT_COUNT
	.align		4
.L_21:
        /*00d8*/ 	.byte	0x02, 0x4a
	.zero		1
	.zero		1


	//----- nvinfo : EIATTR_EXIT_INSTR_OFFSETS
	.align		4
        /*00dc*/ 	.byte	0x04, 0x1c
        /*00de*/ 	.short	(.L_23 - .L_22)


	//   ....[0]....
.L_22:
        /*00e0*/ 	.word	0x00000040


	//   ....[1]....
        /*00e4*/ 	.word	0x00001b90


	//   ....[2]....
        /*00e8*/ 	.word	0x00001c10


	//----- nvinfo : EIATTR_MAX_THREADS
	.align		4
.L_23:
        /*00ec*/ 	.byte	0x04, 0x05
        /*00ee*/ 	.short	(.L_25 - .L_24)
.L_24:
        /*00f0*/ 	.word	0x00000100
        /*00f4*/ 	.word	0x00000001
        /*00f8*/ 	.word	0x00000001


	//----- nvinfo : EIATTR_CRS_STACK_SIZE
	.align		4
.L_25:
        /*00fc*/ 	.byte	0x04, 0x1e
        /*00fe*/ 	.short	(.L_27 - .L_26)
.L_26:
        /*0100*/ 	.word	0x00000000


	//----- nvinfo : EIATTR_CBANK_PARAM_SIZE
	.align		4
.L_27:
        /*0104*/ 	.byte	0x03, 0x19
        /*0106*/ 	.short	0x0018


	//----- nvinfo : EIATTR_PARAM_CBANK
	.align		4
        /*0108*/ 	.byte	0x04, 0x0a
        /*010a*/ 	.short	(.L_29 - .L_28)
	.align		4
.L_28:
        /*010c*/ 	.word	index@(.nv.constant0._Z16gpu_lu_optimizedPdPiii)
        /*0110*/ 	.short	0x0380
        /*0112*/ 	.short	0x0018


	//----- nvinfo : EIATTR_SW_WAR
	.align		4
.L_29:
        /*0114*/ 	.byte	0x04, 0x36
        /*0116*/ 	.short	(.L_31 - .L_30)
.L_30:
        /*0118*/ 	.word	0x00000008
.L_31:


//--------------------- .nv.callgraph             --------------------------
	.section	.nv.callgraph,"",@"SHT_CUDA_CALLGRAPH"
	.align	4
	.sectionentsize	8
	.align		4
        /*0000*/ 	.word	0x00000000
	.align		4
        /*0004*/ 	.word	0xffffffff
	.align		4
        /*0008*/ 	.word	0x00000000
	.align		4
        /*000c*/ 	.word	0xfffffffe
	.align		4
        /*0010*/ 	.word	0x00000000
	.align		4
        /*0014*/ 	.word	0xfffffffd
	.align		4
        /*0018*/ 	.word	0x00000000
	.align		4
        /*001c*/ 	.word	0xfffffffc


//--------------------- .text._Z16gpu_lu_optimizedPdPiii --------------------------
	.section	.text._Z16gpu_lu_optimizedPdPiii,"ax",@progbits
	.align	128
        .global         _Z16gpu_lu_optimizedPdPiii
        .type           _Z16gpu_lu_optimizedPdPiii,@function
        .size           _Z16gpu_lu_optimizedPdPiii,(.L_x_46 - _Z16gpu_lu_optimizedPdPiii)
        .other          _Z16gpu_lu_optimizedPdPiii,@"STO_CUDA_ENTRY STV_DEFAULT"
_Z16gpu_lu_optimizedPdPiii:
.text._Z16gpu_lu_optimizedPdPiii:
[----:B------:R-:W-:Y:S01]  /*0000*/  LDC R1, c[0x0][0x37c] ;  /* 0x0000df00ff017b82 */ /* 0x000fe20000000800 */
[----:B------:R-:W0:Y:S01]  /*0010*/  S2R R8, SR_CTAID.X ;  /* 0x0000000000087919 */ /* 0x000e220000002500 */
[----:B------:R-:W0:Y:S02]  /*0020*/  LDCU.64 UR6, c[0x0][0x390] ;  /* 0x00007200ff0677ac */ /* 0x000e240008000a00 */
[----:B0-----:R-:W-:-:S13]  /*0030*/  ISETP.GE.AND P0, PT, R8, UR7, PT ;  /* 0x0000000708007c0c */ /* 0x001fda000bf06270 */
[----:B------:R-:W-:Y:S05]  /*0040*/  @P0 EXIT ;  /* 0x000000000000094d */ /* 0x000fea0003800000 */
[----:B------:R-:W0:Y:S01]  /*0050*/  LDCU UR8, c[0x0][0x360] ;  /* 0x00006c00ff0877ac */ /* 0x000e220008000800 */
[----:B------:R-:W-:Y:S01]  /*0060*/  IMAD.U32 R29, RZ, RZ, UR6 ;  /* 0x00000006ff1d7e24 */ /* 0x000fe2000f8e00ff */
[----:B------:R-:W1:Y:S01]  /*0070*/  S2R R6, SR_TID.X ;  /* 0x0000000000067919 */ /* 0x000e620000002100 */
[----:B------:R-:W2:Y:S01]  /*0080*/  LDC.64 R18, c[0x0][0x380] ;  /* 0x0000e000ff127b82 */ /* 0x000ea20000000a00 */
[----:B------:R-:W3:Y:S01]  /*0090*/  LDCU.64 UR6, c[0x0][0x358] ;  /* 0x00006b00ff0677ac */ /* 0x000ee20008000a00 */
[----:B------:R-:W-:Y:S01]  /*00a0*/  IMAD R0, R29, R29, RZ ;  /* 0x0000001d1d007224 */ /* 0x000fe200078e02ff */
[----:B------:R-:W4:Y:S01]  /*00b0*/  S2R R21, SR_CgaCtaId ;  /* 0x0000000000157919 */ /* 0x000f220000008800 */
[----:B------:R-:W-:Y:S01]  /*00c0*/  BSSY.RECONVERGENT B0, `(.L_x_0) ;  /* 0x000002b000007945 */ /* 0x000fe20003800200 */
[----:B0-----:R-:W-:-:S06]  /*00d0*/  USHF.L.U32 UR4, UR8, 0x1, URZ ;  /* 0x0000000108047899 */ /* 0x001fcc00080006ff */
[----:B------:R-:W-:Y:S01]  /*00e0*/  IMAD R5, RZ, RZ, -UR4 ;  /* 0x80000004ff057e24 */ /* 0x000fe2000f8e02ff */
[----:B------:R-:W-:Y:S02]  /*00f0*/  ISETP.NE.U32.AND P2, PT, RZ, UR4, PT ;  /* 0x00000004ff007c0c */ /* 0x000fe4000bf45070 */
[----:B------:R-:W0:Y:S08]  /*0100*/  I2F.U32.RP R4, UR4 ;  /* 0x0000000400047d06 */ /* 0x000e300008209000 */
[----:B0-----:R-:W0:Y:S02]  /*0110*/  MUFU.RCP R4, R4 ;  /* 0x0000000400047308 */ /* 0x001e240000001000 */
[----:B0-----:R-:W-:-:S06]  /*0120*/  VIADD R2, R4, 0xffffffe ;  /* 0x0ffffffe04027836 */ /* 0x001fcc0000000000 */
[----:B------:R0:W5:Y:S02]  /*0130*/  F2I.FTZ.U32.TRUNC.NTZ R3, R2 ;  /* 0x0000000200037305 */ /* 0x000164000021f000 */
[----:B0-----:R-:W-:Y:S02]  /*0140*/  IMAD.MOV.U32 R2, RZ, RZ, RZ ;  /* 0x000000ffff027224 */ /* 0x001fe400078e00ff */
[----:B-----5:R-:W-:-:S04]  /*0150*/  IMAD R5, R5, R3, RZ ;  /* 0x0000000305057224 */ /* 0x020fc800078e02ff */
[----:B------:R-:W-:-:S06]  /*0160*/  IMAD.HI.U32 R3, R3, R5, R2 ;  /* 0x0000000503037227 */ /* 0x000fcc00078e0002 */
[----:B------:R-:W-:-:S04]  /*0170*/  IMAD.HI.U32 R3, R3, R0, RZ ;  /* 0x0000000003037227 */ /* 0x000fc800078e00ff */
[----:B------:R-:W-:-:S04]  /*0180*/  IMAD.MOV R5, RZ, RZ, -R3 ;  /* 0x000000ffff057224 */ /* 0x000fc800078e0a03 */
[----:B------:R-:W-:Y:S02]  /*0190*/  IMAD R4, R5, UR4, R0 ;  /* 0x0000000405047c24 */ /* 0x000fe4000f8e0200 */
[----:B------:R-:W-:-:S03]  /*01a0*/  IMAD R5, R8, R29, RZ ;  /* 0x0000001d08057224 */ /* 0x000fc600078e02ff */
[----:B------:R-:W-:Y:S01]  /*01b0*/  ISETP.GE.U32.AND P0, PT, R4, UR4, PT ;  /* 0x0000000404007c0c */ /* 0x000fe2000bf06070 */
[----:B------:R-:W-:-:S04]  /*01c0*/  IMAD R11, R5, R29, RZ ;  /* 0x0000001d050b7224 */ /* 0x000fc800078e02ff */
[----:B--2---:R-:W-:-:S08]  /*01d0*/  IMAD.WIDE R18, R11, 0x8, R18 ;  /* 0x000000080b127825 */ /* 0x004fd000078e0212 */
[----:B------:R-:W-:Y:S01]  /*01e0*/  @P0 IADD3 R4, PT, PT, R4, -UR4, RZ ;  /* 0x8000000404040c10 */ /* 0x000fe2000fffe0ff */
[----:B------:R-:W-:-:S03]  /*01f0*/  @P0 VIADD R3, R3, 0x1 ;  /* 0x0000000103030836 */ /* 0x000fc60000000000 */
[----:B------:R-:W-:Y:S02]  /*0200*/  ISETP.GE.U32.AND P1, PT, R4, UR4, PT ;  /* 0x0000000404007c0c */ /* 0x000fe4000bf26070 */
[----:B------:R-:W-:-:S05]  /*0210*/  MOV R4, 0x400 ;  /* 0x0000040000047802 */ /* 0x000fca0000000f00 */
[----:B------:R-:W-:-:S05]  /*0220*/  VIADD R7, R4, 0x60 ;  /* 0x0000006004077836 */ /* 0x000fca0000000000 */
[----:B----4-:R-:W-:Y:S01]  /*0230*/  LEA R7, R21, R7, 0x18 ;  /* 0x0000000715077211 */ /* 0x010fe200078ec0ff */
[----:B------:R-:W-:Y:S01]  /*0240*/  @P1 VIADD R3, R3, 0x1 ;  /* 0x0000000103031836 */ /* 0x000fe20000000000 */
[----:B------:R-:W-:Y:S02]  /*0250*/  @!P2 LOP3.LUT R3, RZ, UR4, RZ, 0x33, !PT ;  /* 0x00000004ff03ac12 */ /* 0x000fe4000f8e33ff */
[----:B-1----:R-:W-:Y:S01]  /*0260*/  ISETP.GE.AND P1, PT, R6, R29, PT ;  /* 0x0000001d0600720c */ /* 0x002fe20003f26270 */
[----:B------:R-:W-:Y:S01]  /*0270*/  IMAD R9, R0, 0x8, R7 ;  /* 0x0000000800097824 */ /* 0x000fe200078e0207 */
[----:B------:R-:W-:-:S03]  /*0280*/  ISETP.GE.U32.AND P0, PT, R6, R3, PT ;  /* 0x000000030600720c */ /* 0x000fc60003f06070 */
[----:B------:R-:W-:-:S10]  /*0290*/  IMAD R11, R6, 0x4, R9 ;  /* 0x00000004060b7824 */ /* 0x000fd400078e0209 */
[----:B---3--:R-:W-:Y:S05]  /*02a0*/  @P0 BRA `(.L_x_1) ;  /* 0x0000000000300947 */ /* 0x008fea0003800000 */
[----:B------:R-:W0:Y:S01]  /*02b0*/  S2R R17, SR_CgaCtaId ;  /* 0x0000000000117919 */ /* 0x000e220000008800 */
[----:B------:R-:W-:-:S04]  /*02c0*/  MOV R0, 0x400 ;  /* 0x0000040000007802 */ /* 0x000fc80000000f00 */
[----:B------:R-:W-:Y:S01]  /*02d0*/  IADD3 R2, PT, PT, R0, 0x60, RZ ;  /* 0x0000006000027810 */ /* 0x000fe20007ffe0ff */
[----:B------:R-:W-:-:S03]  /*02e0*/  IMAD.MOV.U32 R0, RZ, RZ, R6 ;  /* 0x000000ffff007224 */ /* 0x000fc600078e0006 */
[----:B0-----:R-:W-:-:S07]  /*02f0*/  LEA R17, R17, R2, 0x18 ;  /* 0x0000000211117211 */ /* 0x001fce00078ec0ff */
.L_x_2:
[----:B0-----:R-:W-:-:S06]  /*0300*/  IMAD.WIDE R12, R0, 0x10, R18 ;  /* 0x00000010000c7825 */ /* 0x001fcc00078e0212 */
[----:B------:R-:W2:Y:S01]  /*0310*/  LDG.E.128 R12, desc[UR6][R12.64] ;  /* 0x000000060c0c7981 */ /* 0x000ea2000c1e1d00 */
[C---:B------:R-:W-:Y:S02]  /*0320*/  IMAD R2, R0.reuse, 0x10, R17 ;  /* 0x0000001000027824 */ /* 0x040fe400078e0211 */
[----:B------:R-:W-:-:S05]  /*0330*/  VIADD R0, R0, UR8 ;  /* 0x0000000800007c36 */ /* 0x000fca0008000000 */
[----:B------:R-:W-:Y:S01]  /*0340*/  ISETP.GE.AND P0, PT, R0, R3, PT ;  /* 0x000000030000720c */ /* 0x000fe20003f06270 */
[----:B--2---:R0:W-:-:S12]  /*0350*/  STS.128 [R2], R12 ;  /* 0x0000000c02007388 */ /* 0x0041d80000000c00 */
[----:B------:R-:W-:Y:S05]  /*0360*/  @!P0 BRA `(.L_x_2) ;  /* 0xfffffffc00e48947 */ /* 0x000fea000383ffff */
.L_x_1:
[----:B------:R-:W-:Y:S05]  /*0370*/  BSYNC.RECONVERGENT B0 ;  /* 0x0000000000007941 */ /* 0x000fea0003800200 */
.L_x_0:
[----:B------:R-:W-:Y:S01]  /*0380*/  ISETP.GE.AND P0, PT, R29, 0x1, PT ;  /* 0x000000011d00780c */ /* 0x000fe20003f06270 */
[----:B------:R1:W-:Y:S01]  /*0390*/  @!P1 STS [R11], R6 ;  /* 0x000000060b009388 */ /* 0x0003e20000000800 */
[----:B------:R-:W-:Y:S02]  /*03a0*/  SHF.R.U32.HI R8, RZ, 0x5, R6 ;  /* 0x00000005ff087819 */ /* 0x000fe40000011606 */
[----:B------:R-:W-:Y:S01]  /*03b0*/  LOP3.LUT R10, R6, 0x1f, RZ, 0xc0, !PT ;  /* 0x0000001f060a7812 */ /* 0x000fe200078ec0ff */
[----:B------:R-:W-:Y:S08]  /*03c0*/  BAR.SYNC.DEFER_BLOCKING 0x0 ;  /* 0x0000000000007b1d */ /* 0x000ff00000010000 */
[----:B-1----:R-:W-:Y:S05]  /*03d0*/  @!P0 BRA `(.L_x_3) ;  /* 0x0000001400b88947 */ /* 0x002fea0003800000 */
[----:B------:R-:W-:Y:S01]  /*03e0*/  VIADD R0, R4, 0x40 ;  /* 0x0000004004007836 */ /* 0x000fe20000000000 */
[C---:B0-----:R-:W-:Y:S01]  /*03f0*/  LEA R15, R21.reuse, R4, 0x18 ;  /* 0x00000004150f7211 */ /* 0x041fe200078ec0ff */
[----:B------:R-:W-:Y:S01]  /*0400*/  BSSY.RECONVERGENT B0, `(.L_x_3) ;  /* 0x000016b000007945 */ /* 0x000fe20003800200 */
[----:B------:R-:W-:Y:S02]  /*0410*/  IMAD.MOV.U32 R12, RZ, RZ, RZ ;  /* 0x000000ffff0c7224 */ /* 0x000fe400078e00ff */
[----:B------:R-:W-:Y:S01]  /*0420*/  LEA R17, R21, R0, 0x18 ;  /* 0x0000000015117211 */ /* 0x000fe200078ec0ff */
[----:B------:R-:W-:Y:S01]  /*0430*/  IMAD R14, R10, 0x8, R15 ;  /* 0x000000080a0e7824 */ /* 0x000fe200078e020f */
[----:B------:R-:W-:-:S03]  /*0440*/  LEA R13, R8, R15, 0x3 ;  /* 0x0000000f080d7211 */ /* 0x000fc600078e18ff */
[--C-:B------:R-:W-:Y:S02]  /*0450*/  IMAD R15, R8, 0x4, R17.reuse ;  /* 0x00000004080f7824 */ /* 0x100fe400078e0211 */
[----:B------:R-:W-:-:S07]  /*0460*/  IMAD R16, R10, 0x4, R17 ;  /* 0x000000040a107824 */ /* 0x000fce00078e0211 */
.L_x_36:
[----:B0-----:R-:W0:Y:S01]  /*0470*/  LDCU UR4, c[0x0][0x390] ;  /* 0x00007200ff0477ac */ /* 0x001e220008000800 */
[----:B------:R-:W-:Y:S01]  /*0480*/  IADD3 R2, PT, PT, R8, R12, RZ ;  /* 0x0000000c08027210 */ /* 0x000fe20007ffe0ff */
[----:B------:R-:W-:Y:S01]  /*0490*/  BSSY.RECONVERGENT B1, `(.L_x_4) ;  /* 0x0000056000017945 */ /* 0x000fe20003800200 */
[----:B------:R-:W-:Y:S02]  /*04a0*/  IMAD.MOV.U32 R0, RZ, RZ, R12 ;  /* 0x000000ffff007224 */ /* 0x000fe400078e000c */
[----:B0-----:R-:W-:-:S04]  /*04b0*/  IMAD.U32 R29, RZ, RZ, UR4 ;  /* 0x00000004ff1d7e24 */ /* 0x001fc8000f8e00ff */
[-C--:B------:R-:W-:Y:S01]  /*04c0*/  IMAD R26, R12, R29.reuse, R12 ;  /* 0x0000001d0c1a7224 */ /* 0x080fe200078e020c */
[----:B------:R-:W-:-:S03]  /*04d0*/  ISETP.GE.AND P0, PT, R2, R29, PT ;  /* 0x0000001d0200720c */ /* 0x000fc60003f06270 */
[----:B------:R-:W-:-:S05]  /*04e0*/  IMAD R26, R26, 0x8, R7 ;  /* 0x000000081a1a7824 */ /* 0x000fca00078e0207 */
[----:B-1----:R-:W0:Y:S02]  /*04f0*/  LDS.64 R20, [R26] ;  /* 0x000000001a147984 */ /* 0x002e240000000a00 */
[----:B0-----:R-:W-:-:S03]  /*0500*/  DADD R20, -RZ, |R20| ;  /* 0x00000000ff147229 */ /* 0x001fc60000000514 */
[----:B------:R-:W-:Y:S08]  /*0510*/  @P0 BRA `(.L_x_5) ;  /* 0x0000000400340947 */ /* 0x000ff00003800000 */
[----:B------:R-:W-:Y:S01]  /*0520*/  IMAD.IADD R0, R29, 0x1, -R2 ;  /* 0x000000011d007824 */ /* 0x000fe200078e0a02 */
[----:B------:R-:W-:Y:S01]  /*0530*/  BSSY.RECONVERGENT B2, `(.L_x_6) ;  /* 0x000002d000027945 */ /* 0x000fe20003800200 */
[--C-:B------:R-:W-:Y:S01]  /*0540*/  IMAD R4, R2, R29, R12.reuse ;  /* 0x0000001d02047224 */ /* 0x100fe200078e020c */
[----:B------:R-:W-:Y:S02]  /*0550*/  PLOP3.LUT P0, PT, PT, PT, PT, 0x80, 0x8 ;  /* 0x000000000008781c */ /* 0x000fe40003f0f070 */
[----:B------:R-:W-:Y:S01]  /*0560*/  ISETP.GT.AND P1, PT, R0, 0x18, PT ;  /* 0x000000180000780c */ /* 0x000fe20003f24270 */
[----:B------:R-:W-:Y:S02]  /*0570*/  IMAD.MOV.U32 R0, RZ, RZ, R12 ;  /* 0x000000ffff007224 */ /* 0x000fe400078e000c */
[----:B------:R-:W-:-:S10]  /*0580*/  IMAD R4, R4, 0x8, R7 ;  /* 0x0000000804047824 */ /* 0x000fd400078e0207 */
[----:B------:R-:W-:Y:S05]  /*0590*/  @!P1 BRA `(.L_x_7) ;  /* 0x0000000000989947 */ /* 0x000fea0003800000 */
[----:B------:R-:W0:Y:S01]  /*05a0*/  LDC R30, c[0x0][0x390] ;  /* 0x0000e400ff1e7b82 */ /* 0x000e220000000800 */
[----:B------:R-:W-:Y:S02]  /*05b0*/  PLOP3.LUT P0, PT, PT, PT, PT, 0x8, 0x80 ;  /* 0x000000000080781c */ /* 0x000fe40003f0e170 */
[----:B------:R-:W-:-:S11]  /*05c0*/  IADD3 R17, PT, PT, R29, -0x18, RZ ;  /* 0xffffffe81d117810 */ /* 0x000fd60007ffe0ff */
.L_x_8:
[----:B------:R1:W2:Y:S01]  /*05d0*/  LDS.64 R24, [R4] ;  /* 0x0000000004187984 */ /* 0x0002a20000000a00 */
[C---:B------:R-:W-:Y:S01]  /*05e0*/  ISETP.GT.AND P1, PT, R2.reuse, R0, PT ;  /* 0x000000000200720c */ /* 0x040fe20003f24270 */
[----:B0-----:R-:W-:Y:S02]  /*05f0*/  IMAD.MOV.U32 R29, RZ, RZ, R30 ;  /* 0x000000ffff1d7224 */ /* 0x001fe400078e001e */
[C---:B------:R-:W-:Y:S02]  /*0600*/  VIADD R27, R2.reuse, 0x8 ;  /* 0x00000008021b7836 */ /* 0x040fe40000000000 */
[----:B------:R-:W-:Y:S02]  /*0610*/  IMAD R28, R29, 0x40, R4 ;  /* 0x000000401d1c7824 */ /* 0x000fe400078e0204 */
[----:B------:R-:W-:-:S03]  /*0620*/  VIADD R31, R2, 0x10 ;  /* 0x00000010021f7836 */ /* 0x000fc60000000000 */
[----:B------:R0:W3:Y:S01]  /*0630*/  LDS.64 R22, [R28] ;  /* 0x000000001c167984 */ /* 0x0000e20000000a00 */
[----:B-1----:R-:W-:-:S05]  /*0640*/  LEA R4, R29, R28, 0x6 ;  /* 0x0000001c1d047211 */ /* 0x002fca00078e30ff */
[----:B0-----:R-:W-:Y:S01]  /*0650*/  IMAD R28, R29, 0x40, R4 ;  /* 0x000000401d1c7824 */ /* 0x001fe200078e0204 */
[----:B--2---:R-:W-:-:S06]  /*0660*/  DSETP.NEU.OR P1, PT, |R24|, R20, !P1 ;  /* 0x000000141800722a */ /* 0x004fcc0004f2d600 */
[----:B------:R-:W-:-:S14]  /*0670*/  DSETP.LEU.AND P2, PT, |R24|, R20, P1 ;  /* 0x000000141800722a */ /* 0x000fdc0000f4b200 */
[----:B------:R-:W-:Y:S01]  /*0680*/  @!P2 IMAD.MOV.U32 R0, RZ, RZ, R2 ;  /* 0x000000ffff00a224 */ /* 0x000fe200078e0002 */
[----:B------:R-:W-:Y:S01]  /*0690*/  @!P2 DADD R20, -RZ, |R24| ;  /* 0x00000000ff14a229 */ /* 0x000fe20000000518 */
[----:B------:R0:W1:Y:S03]  /*06a0*/  LDS.64 R24, [R4] ;  /* 0x0000000004187984 */ /* 0x0000660000000a00 */
[----:B------:R-:W-:Y:S01]  /*06b0*/  ISETP.GT.AND P1, PT, R27, R0, PT ;  /* 0x000000001b00720c */ /* 0x000fe20003f24270 */
[----:B0-----:R-:W-:-:S12]  /*06c0*/  IMAD R4, R29, 0x40, R28 ;  /* 0x000000401d047824 */ /* 0x001fd800078e021c */
[----:B---3--:R-:W-:-:S06]  /*06d0*/  DSETP.NEU.OR P1, PT, |R22|, R20, !P1 ;  /* 0x000000141600722a */ /* 0x008fcc0004f2d600 */
[----:B------:R-:W-:-:S14]  /*06e0*/  DSETP.LEU.AND P2, PT, |R22|, R20, P1 ;  /* 0x000000141600722a */ /* 0x000fdc0000f4b200 */
[----:B------:R-:W-:Y:S01]  /*06f0*/  @!P2 IMAD.MOV.U32 R0, RZ, RZ, R27 ;  /* 0x000000ffff00a224 */ /* 0x000fe200078e001b */
[----:B------:R-:W-:Y:S01]  /*0700*/  @!P2 DADD R20, -RZ, |R22| ;  /* 0x00000000ff14a229 */ /* 0x000fe20000000516 */
[C---:B------:R-:W-:Y:S01]  /*0710*/  VIADD R27, R2.reuse, 0x18 ;  /* 0x00000018021b7836 */ /* 0x040fe20000000000 */
[----:B------:R-:W0:Y:S01]  /*0720*/  LDS.64 R22, [R28] ;  /* 0x000000001c167984 */ /* 0x000e220000000a00 */
[----:B------:R-:W-:Y:S01]  /*0730*/  VIADD R2, R2, 0x20 ;  /* 0x0000002002027836 */ /* 0x000fe20000000000 */
[----:B------:R-:W-:-:S13]  /*0740*/  ISETP.GT.AND P1, PT, R31, R0, PT ;  /* 0x000000001f00720c */ /* 0x000fda0003f24270 */
[----:B-1----:R-:W-:-:S06]  /*0750*/  DSETP.NEU.OR P1, PT, |R24|, R20, !P1 ;  /* 0x000000141800722a */ /* 0x002fcc0004f2d600 */
[----:B------:R-:W-:-:S14]  /*0760*/  DSETP.LEU.AND P2, PT, |R24|, R20, P1 ;  /* 0x000000141800722a */ /* 0x000fdc0000f4b200 */
[----:B------:R-:W-:Y:S01]  /*0770*/  @!P2 MOV R0, R31 ;  /* 0x0000001f0000a202 */ /* 0x000fe20000000f00 */
[----:B------:R-:W-:Y:S01]  /*0780*/  @!P2 DADD R20, -RZ, |R24| ;  /* 0x00000000ff14a229 */ /* 0x000fe20000000518 */
[----:B------:R-:W-:Y:S02]  /*0790*/  ISETP.GE.AND P2, PT, R2, R17, PT ;  /* 0x000000110200720c */ /* 0x000fe40003f46270 */
[----:B------:R-:W-:-:S13]  /*07a0*/  ISETP.GT.AND P1, PT, R27, R0, PT ;  /* 0x000000001b00720c */ /* 0x000fda0003f24270 */
[----:B0-----:R-:W-:-:S06]  /*07b0*/  DSETP.NEU.OR P1, PT, |R22|, R20, !P1 ;  /* 0x000000141600722a */ /* 0x001fcc0004f2d600 */
[----:B------:R-:W-:-:S14]  /*07c0*/  DSETP.LEU.AND P1, PT, |R22|, R20, P1 ;  /* 0x000000141600722a */ /* 0x000fdc0000f2b200 */
[----:B------:R-:W-:Y:S01]  /*07d0*/  @!P1 DADD R20, -RZ, |R22| ;  /* 0x00000000ff149229 */ /* 0x000fe20000000516 */
[----:B------:R-:W-:Y:S01]  /*07e0*/  @!P1 IMAD.MOV.U32 R0, RZ, RZ, R27 ;  /* 0x000000ffff009224 */ /* 0x000fe200078e001b */
[----:B------:R-:W-:Y:S09]  /*07f0*/  @!P2 BRA `(.L_x_8) ;  /* 0xfffffffc0074a947 */ /* 0x000ff2000383ffff */
.L_x_7:
[----:B------:R-:W-:Y:S05]  /*0800*/  BSYNC.RECONVERGENT B2 ;  /* 0x0000000000027941 */ /* 0x000fea0003800200 */
.L_x_6:
[----:B------:R-:W-:Y:S01]  /*0810*/  IMAD.IADD R17, R29, 0x1, -R2 ;  /* 0x000000011d117824 */ /* 0x000fe200078e0a02 */
[----:B------:R-:W-:Y:S04]  /*0820*/  BSSY.RECONVERGENT B2, `(.L_x_9) ;  /* 0x0000014000027945 */ /* 0x000fe80003800200 */
[----:B------:R-:W-:-:S13]  /*0830*/  ISETP.GT.AND P1, PT, R17, 0x8, PT ;  /* 0x000000081100780c */ /* 0x000fda0003f24270 */
[----:B------:R-:W-:Y:S05]  /*0840*/  @!P1 BRA `(.L_x_10) ;  /* 0x0000000000449947 */ /* 0x000fea0003800000 */
[----:B------:R0:W1:Y:S01]  /*0850*/  LDS.64 R22, [R4] ;  /* 0x0000000004167984 */ /* 0x0000620000000a00 */
[C---:B------:R-:W-:Y:S01]  /*0860*/  ISETP.GT.AND P0, PT, R2.reuse, R0, PT ;  /* 0x000000000200720c */ /* 0x040fe20003f04270 */
[----:B------:R-:W-:Y:S01]  /*0870*/  VIADD R17, R2, 0x8 ;  /* 0x0000000802117836 */ /* 0x000fe20000000000 */
[----:B------:R-:W-:-:S05]  /*0880*/  LEA R28, R29, R4, 0x6 ;  /* 0x000000041d1c7211 */ /* 0x000fca00078e30ff */
[----:B------:R-:W2:Y:S01]  /*0890*/  LDS.64 R24, [R28] ;  /* 0x000000001c187984 */ /* 0x000ea20000000a00 */
[----:B0-----:R-:W-:-:S05]  /*08a0*/  IMAD R4, R29, 0x40, R28 ;  /* 0x000000401d047824 */ /* 0x001fca00078e021c */
[----:B-1----:R-:W-:-:S06]  /*08b0*/  DSETP.NEU.OR P0, PT, |R22|, R20, !P0 ;  /* 0x000000141600722a */ /* 0x002fcc000470d600 */
[----:B------:R-:W-:-:S14]  /*08c0*/  DSETP.LEU.AND P1, PT, |R22|, R20, P0 ;  /* 0x000000141600722a */ /* 0x000fdc000072b200 */
[----:B------:R-:W-:Y:S01]  /*08d0*/  @!P1 IMAD.MOV.U32 R0, RZ, RZ, R2 ;  /* 0x000000ffff009224 */ /* 0x000fe200078e0002 */
[----:B------:R-:W-:Y:S01]  /*08e0*/  @!P1 DADD R20, -RZ, |R22| ;  /* 0x00000000ff149229 */ /* 0x000fe20000000516 */
[----:B------:R-:W-:-:S03]  /*08f0*/  IADD3 R2, PT, PT, R17, 0x8, RZ ;  /* 0x0000000811027810 */ /* 0x000fc60007ffe0ff */
[----:B------:R-:W-:-:S13]  /*0900*/  ISETP.GT.AND P0, PT, R17, R0, PT ;  /* 0x000000001100720c */ /* 0x000fda0003f04270 */
[----:B--2---:R-:W-:-:S06]  /*0910*/  DSETP.NEU.OR P0, PT, |R24|, R20, !P0 ;  /* 0x000000141800722a */ /* 0x004fcc000470d600 */
[----:B------:R-:W-:Y:S01]  /*0920*/  DSETP.LEU.AND P1, PT, |R24|, R20, P0 ;  /* 0x000000141800722a */ /* 0x000fe2000072b200 */
[----:B------:R-:W-:-:S13]  /*0930*/  PLOP3.LUT P0, PT, PT, PT, PT, 0x8, 0x80 ;  /* 0x000000000080781c */ /* 0x000fda0003f0e170 */
[----:B------:R-:W-:Y:S01]  /*0940*/  @!P1 DADD R20, -RZ, |R24| ;  /* 0x00000000ff149229 */ /* 0x000fe20000000518 */
[----:B------:R-:W-:-:S10]  /*0950*/  @!P1 IMAD.MOV.U32 R0, RZ, RZ, R17 ;  /* 0x000000ffff009224 */ /* 0x000fd400078e0011 */
.L_x_10:
[----:B------:R-:W-:Y:S05]  /*0960*/  BSYNC.RECONVERGENT B2 ;  /* 0x0000000000027941 */ /* 0x000fea0003800200 */
.L_x_9:
[----:B------:R-:W-:-:S13]  /*0970*/  ISETP.LT.OR P0, PT, R2, R29, P0 ;  /* 0x0000001d0200720c */ /* 0x000fda0000701670 */
[----:B------:R-:W-:Y:S05]  /*0980*/  @!P0 BRA `(.L_x_5) ;  /* 0x0000000000188947 */ /* 0x000fea0003800000 */
[----:B------:R-:W0:Y:S01]  /*0990*/  LDS.64 R22, [R4] ;  /* 0x0000000004167984 */ /* 0x000e220000000a00 */
[----:B------:R-:W-:-:S13]  /*09a0*/  ISETP.GT.AND P0, PT, R2, R0, PT ;  /* 0x000000000200720c */ /* 0x000fda0003f04270 */
[----:B0-----:R-:W-:-:S06]  /*09b0*/  DSETP.NEU.OR P0, PT, |R22|, R20, !P0 ;  /* 0x000000141600722a */ /* 0x001fcc000470d600 */
[----:B------:R-:W-:-:S14]  /*09c0*/  DSETP.LEU.AND P0, PT, |R22|, R20, P0 ;  /* 0x000000141600722a */ /* 0x000fdc000070b200 */
[----:B------:R-:W-:Y:S01]  /*09d0*/  @!P0 DADD R20, -RZ, |R22| ;  /* 0x00000000ff148229 */ /* 0x000fe20000000516 */
[----:B------:R-:W-:-:S10]  /*09e0*/  @!P0 IMAD.MOV.U32 R0, RZ, RZ, R2 ;  /* 0x000000ffff008224 */ /* 0x000fd400078e0002 */
.L_x_5:
[----:B------:R-:W-:Y:S05]  /*09f0*/  BSYNC.RECONVERGENT B1 ;  /* 0x0000000000017941 */ /* 0x000fea0003800200 */
.L_x_4:
[----:B------:R-:W0:Y:S01]  /*0a00*/  SHFL.DOWN PT, R17, R0, 0x10, 0x1f ;  /* 0x0a001f0000117f89 */ /* 0x000e2200000e0000 */
[----:B------:R-:W-:Y:S01]  /*0a10*/  ISETP.NE.AND P1, PT, R10, RZ, PT ;  /* 0x000000ff0a00720c */ /* 0x000fe20003f25270 */
[----:B------:R-:W-:Y:S02]  /*0a20*/  BSSY.RECONVERGENT B1, `(.L_x_11) ;  /* 0x000004e000017945 */ /* 0x000fe40003800200 */
[----:B------:R-:W-:Y:S04]  /*0a30*/  SHFL.DOWN PT, R23, R21, 0x10, 0x1f ;  /* 0x0a001f0015177f89 */ /* 0x000fe800000e0000 */
[----:B------:R-:W1:Y:S01]  /*0a40*/  SHFL.DOWN PT, R22, R20, 0x10, 0x1f ;  /* 0x0a001f0014167f89 */ /* 0x000e6200000e0000 */
[----:B0-----:R-:W-:-:S13]  /*0a50*/  ISETP.GT.AND P0, PT, R17, R0, PT ;  /* 0x000000001100720c */ /* 0x001fda0003f04270 */
[----:B-1----:R-:W-:-:S06]  /*0a60*/  DSETP.NEU.OR P0, PT, R22, R20, !P0 ;  /* 0x000000141600722a */ /* 0x002fcc000470d400 */
[----:B------:R-:W-:-:S14]  /*0a70*/  DSETP.LEU.AND P0, PT, R22, R20, P0 ;  /* 0x000000141600722a */ /* 0x000fdc000070b000 */
[----:B------:R-:W-:Y:S02]  /*0a80*/  @!P0 IMAD.MOV.U32 R0, RZ, RZ, R17 ;  /* 0x000000ffff008224 */ /* 0x000fe400078e0011 */
[----:B------:R-:W-:Y:S02]  /*0a90*/  @!P0 IMAD.MOV.U32 R20, RZ, RZ, R22 ;  /* 0x000000ffff148224 */ /* 0x000fe400078e0016 */
[----:B------:R-:W-:Y:S01]  /*0aa0*/  @!P0 IMAD.MOV.U32 R21, RZ, RZ, R23 ;  /* 0x000000ffff158224 */ /* 0x000fe200078e0017 */
[----:B------:R-:W0:Y:S04]  /*0ab0*/  SHFL.DOWN PT, R17, R0, 0x8, 0x1f ;  /* 0x09001f0000117f89 */ /* 0x000e2800000e0000 */
[----:B------:R-:W-:Y:S04]  /*0ac0*/  SHFL.DOWN PT, R23, R21, 0x8, 0x1f ;  /* 0x09001f0015177f89 */ /* 0x000fe800000e0000 */
[----:B------:R-:W1:Y:S01]  /*0ad0*/  SHFL.DOWN PT, R22, R20, 0x8, 0x1f ;  /* 0x09001f0014167f89 */ /* 0x000e6200000e0000 */
[----:B0-----:R-:W-:-:S13]  /*0ae0*/  ISETP.GT.AND P0, PT, R17, R0, PT ;  /* 0x000000001100720c */ /* 0x001fda0003f04270 */
[----:B-1----:R-:W-:-:S06]  /*0af0*/  DSETP.NEU.OR P0, PT, R22, R20, !P0 ;  /* 0x000000141600722a */ /* 0x002fcc000470d400 */
[----:B------:R-:W-:-:S14]  /*0b00*/  DSETP.LEU.AND P0, PT, R22, R20, P0 ;  /* 0x000000141600722a */ /* 0x000fdc000070b000 */
[----:B------:R-:W-:Y:S01]  /*0b10*/  @!P0 MOV R0, R17 ;  /* 0x0000001100008202 */ /* 0x000fe20000000f00 */
[----:B------:R-:W-:Y:S02]  /*0b20*/  @!P0 IMAD.MOV.U32 R20, RZ, RZ, R22 ;  /* 0x000000ffff148224 */ /* 0x000fe400078e0016 */
[----:B------:R-:W-:Y:S02]  /*0b30*/  @!P0 IMAD.MOV.U32 R21, RZ, RZ, R23 ;  /* 0x000000ffff158224 */ /* 0x000fe400078e0017 */
[----:B------:R-:W0:Y:S04]  /*0b40*/  SHFL.DOWN PT, R17, R0, 0x4, 0x1f ;  /* 0x08801f0000117f89 */ /* 0x000e2800000e0000 */
[----:B------:R-:W-:Y:S04]  /*0b50*/  SHFL.DOWN PT, R23, R21, 0x4, 0x1f ;  /* 0x08801f0015177f89 */ /* 0x000fe800000e0000 */
[----:B------:R-:W1:Y:S01]  /*0b60*/  SHFL.DOWN PT, R22, R20, 0x4, 0x1f ;  /* 0x08801f0014167f89 */ /* 0x000e6200000e0000 */
[----:B0-----:R-:W-:-:S13]  /*0b70*/  ISETP.GT.AND P0, PT, R17, R0, PT ;  /* 0x000000001100720c */ /* 0x001fda0003f04270 */
[----:B-1----:R-:W-:-:S06]  /*0b80*/  DSETP.NEU.OR P0, PT, R22, R20, !P0 ;  /* 0x000000141600722a */ /* 0x002fcc000470d400 */
[----:B------:R-:W-:-:S14]  /*0b90*/  DSETP.LEU.AND P0, PT, R22, R20, P0 ;  /* 0x000000141600722a */ /* 0x000fdc000070b000 */
[----:B------:R-:W-:Y:S01]  /*0ba0*/  @!P0 IMAD.MOV.U32 R0, RZ, RZ, R17 ;  /* 0x000000ffff008224 */ /* 0x000fe200078e0011 */
[----:B------:R-:W-:Y:S01]  /*0bb0*/  @!P0 MOV R21, R23 ;  /* 0x0000001700158202 */ /* 0x000fe20000000f00 */
[----:B------:R-:W-:-:S03]  /*0bc0*/  @!P0 IMAD.MOV.U32 R20, RZ, RZ, R22 ;  /* 0x000000ffff148224 */ /* 0x000fc600078e0016 */
[----:B------:R-:W0:Y:S04]  /*0bd0*/  SHFL.DOWN PT, R17, R0, 0x2, 0x1f ;  /* 0x08401f0000117f89 */ /* 0x000e2800000e0000 */
        /* <DEDUP_REMOVED lines=16> */
[----:B------:R-:W-:Y:S01]  /*0ce0*/  @!P0 IMAD.MOV.U32 R0, RZ, RZ, R17 ;  /* 0x000000ffff008224 */ /* 0x000fe200078e0011 */
[----:B------:R-:W-:-:S03]  /*0cf0*/  ISETP.GT.U32.AND P0, PT, R6, 0x1f, PT ;  /* 0x0000001f0600780c */ /* 0x000fc60003f04070 */
[----:B------:R0:W-:Y:S04]  /*0d00*/  @!P1 STS.64 [R13], R20 ;  /* 0x000000140d009388 */ /* 0x0001e80000000a00 */
[----:B------:R0:W-:Y:S01]  /*0d10*/  @!P1 STS [R15], R0 ;  /* 0x000000000f009388 */ /* 0x0001e20000000800 */
[----:B------:R-:W-:Y:S06]  /*0d20*/  BAR.SYNC.DEFER_BLOCKING 0x0 ;  /* 0x0000000000007b1d */ /* 0x000fec0000010000 */
[----:B------:R-:W-:Y:S05]  /*0d30*/  @P0 BRA `(.L_x_12) ;  /* 0x0000000000700947 */ /* 0x000fea0003800000 */
[----:B------:R-:W-:-:S13]  /*0d40*/  ISETP.GT.U32.AND P0, PT, R10, 0x7, PT ;  /* 0x000000070a00780c */ /* 0x000fda0003f04070 */
[----:B------:R-:W-:Y:S05]  /*0d50*/  @P0 BRA `(.L_x_12) ;  /* 0x0000000000680947 */ /* 0x000fea0003800000 */
[----:B------:R-:W-:Y:S01]  /*0d60*/  ISETP.NE.AND P2, PT, R6, RZ, PT ;  /* 0x000000ff0600720c */ /* 0x000fe20003f45270 */
[----:B0-----:R0:W1:Y:S01]  /*0d70*/  LDS R0, [R16] ;  /* 0x0000000010007984 */ /* 0x0010620000000800 */
[----:B------:R-:W-:Y:S01]  /*0d80*/  ISETP.GT.U32.AND P0, PT, R10, 0x3, PT ;  /* 0x000000030a00780c */ /* 0x000fe20003f04070 */
[----:B------:R-:W-:Y:S02]  /*0d90*/  BSSY.RECONVERGENT B2, `(.L_x_13) ;  /* 0x0000014000027945 */ /* 0x000fe40003800200 */
[----:B------:R0:W2:Y:S08]  /*0da0*/  LDS.64 R20, [R14] ;  /* 0x000000000e147984 */ /* 0x0000b00000000a00 */
[----:B------:R-:W3:Y:S01]  /*0db0*/  @!P2 S2R R17, SR_CgaCtaId ;  /* 0x000000000011a919 */ /* 0x000ee20000008800 */
[----:B------:R-:W-:-:S04]  /*0dc0*/  @!P2 MOV R2, 0x400 ;  /* 0x000004000002a802 */ /* 0x000fc80000000f00 */
[----:B---3--:R-:W-:Y:S01]  /*0dd0*/  @!P2 LEA R25, R17, R2, 0x18 ;  /* 0x000000021119a211 */ /* 0x008fe200078ec0ff */
[----:B012---:R-:W-:Y:S06]  /*0de0*/  @P0 BRA `(.L_x_14) ;  /* 0x0000000000380947 */ /* 0x007fec0003800000 */
[----:B------:R-:W0:Y:S02]  /*0df0*/  LDS.64 R22, [R14+0x20] ;  /* 0x000020000e167984 */ /* 0x000e240000000a00 */
[----:B0-----:R-:W-:-:S14]  /*0e00*/  DSETP.GT.AND P0, PT, R22, R20, PT ;  /* 0x000000141600722a */ /* 0x001fdc0003f04000 */
[----:B------:R0:W1:Y:S01]  /*0e10*/  @P0 LDS R0, [R16+0x10] ;  /* 0x0000100010000984 */ /* 0x0000620000000800 */
[----:B------:R-:W-:Y:S02]  /*0e20*/  @P0 IMAD.MOV.U32 R20, RZ, RZ, R22 ;  /* 0x000000ffff140224 */ /* 0x000fe400078e0016 */
[----:B------:R-:W-:Y:S01]  /*0e30*/  @P0 IMAD.MOV.U32 R21, RZ, RZ, R23 ;  /* 0x000000ffff150224 */ /* 0x000fe200078e0017 */
[----:B------:R-:W-:Y:S06]  /*0e40*/  @P0 BRA `(.L_x_14) ;  /* 0x0000000000200947 */ /* 0x000fec0003800000 */
[----:B------:R-:W-:-:S14]  /*0e50*/  DSETP.NEU.AND P1, PT, R22, R20, PT ;  /* 0x000000141600722a */ /* 0x000fdc0003f2d000 */
[----:B------:R-:W1:Y:S02]  /*0e60*/  @!P1 LDS R17, [R16+0x10] ;  /* 0x0000100010119984 */ /* 0x000e640000000800 */
[----:B-1----:R-:W-:Y:S02]  /*0e70*/  @!P1 ISETP.GT.AND P0, PT, R17, R0, PT ;  /* 0x000000001100920c */ /* 0x002fe40003f04270 */
[----:B------:R-:W-:Y:S02]  /*0e80*/  @!P1 VIMNMX R0, PT, PT, R0, R17, !PT ;  /* 0x0000001100009248 */ /* 0x000fe40007fe0100 */
[----:B------:R-:W-:Y:S02]  /*0e90*/  @!P1 FSEL R2, R22, R20, P0 ;  /* 0x0000001416029208 */ /* 0x000fe40000000000 */
[----:B------:R-:W-:-:S03]  /*0ea0*/  @!P1 FSEL R23, R23, R21, P0 ;  /* 0x0000001517179208 */ /* 0x000fc60000000000 */
[----:B------:R-:W-:Y:S01]  /*0eb0*/  @!P1 IMAD.MOV.U32 R20, RZ, RZ, R2 ;  /* 0x000000ffff149224 */ /* 0x000fe200078e0002 */
[----:B------:R-:W-:-:S07]  /*0ec0*/  @!P1 MOV R21, R23 ;  /* 0x0000001700159202 */ /* 0x000fce0000000f00 */
.L_x_14:
[----:B------:R-:W-:Y:S05]  /*0ed0*/  BSYNC.RECONVERGENT B2 ;  /* 0x0000000000027941 */ /* 0x000fea0003800200 */
.L_x_13:
[----:B------:R2:W-:Y:S04]  /*0ee0*/  @!P2 STS.64 [R25], R20 ;  /* 0x000000141900a388 */ /* 0x0005e80000000a00 */
[----:B-1----:R2:W-:Y:S02]  /*0ef0*/  @!P2 STS [R25+0x40], R0 ;  /* 0x000040001900a388 */ /* 0x0025e40000000800 */
.L_x_12:
[----:B------:R-:W-:Y:S05]  /*0f00*/  BSYNC.RECONVERGENT B1 ;  /* 0x0000000000017941 */ /* 0x000fea0003800200 */
.L_x_11:
[----:B------:R-:W1:Y:S08]  /*0f10*/  S2UR UR5, SR_CgaCtaId ;  /* 0x00000000000579c3 */ /* 0x000e700000008800 */
[----:B------:R-:W-:Y:S06]  /*0f20*/  BAR.SYNC.DEFER_BLOCKING 0x0 ;  /* 0x0000000000007b1d */ /* 0x000fec0000010000 */
[----:B------:R-:W-:Y:S01]  /*0f30*/  UMOV UR4, 0x400 ;  /* 0x0000040000047882 */ /* 0x000fe20000000000 */
[----:B------:R-:W-:Y:S01]  /*0f40*/  BSSY.RECONVERGENT B1, `(.L_x_15) ;  /* 0x000001c000017945 */ /* 0x000fe20003800200 */
[----:B-1----:R-:W-:-:S09]  /*0f50*/  ULEA UR4, UR5, UR4, 0x18 ;  /* 0x0000000405047291 */ /* 0x002fd2000f8ec0ff */
[----:B0-2---:R-:W0:Y:S02]  /*0f60*/  LDS R0, [UR4+0x40] ;  /* 0x00004004ff007984 */ /* 0x005e240008000800 */
[----:B0-----:R-:W-:-:S13]  /*0f70*/  ISETP.NE.AND P0, PT, R0, R12, PT ;  /* 0x0000000c0000720c */ /* 0x001fda0003f05270 */
[----:B------:R-:W-:Y:S05]  /*0f80*/  @!P0 BRA `(.L_x_16) ;  /* 0x00000000005c8947 */ /* 0x000fea0003800000 */
[C---:B------:R-:W-:Y:S01]  /*0f90*/  ISETP.GE.AND P0, PT, R6.reuse, R29, PT ;  /* 0x0000001d0600720c */ /* 0x040fe20003f06270 */
[----:B------:R-:W-:Y:S01]  /*0fa0*/  BSSY.RECONVERGENT B2, `(.L_x_17) ;  /* 0x0000011000027945 */ /* 0x000fe20003800200 */
[----:B------:R-:W-:-:S13]  /*0fb0*/  ISETP.NE.AND P1, PT, R6, RZ, PT ;  /* 0x000000ff0600720c */ /* 0x000fda0003f25270 */
[--C-:B------:R-:W-:Y:S02]  /*0fc0*/  @!P1 IMAD R27, R0, 0x4, R9.reuse ;  /* 0x00000004001b9824 */ /* 0x100fe400078e0209 */
[----:B------:R-:W-:Y:S01]  /*0fd0*/  @!P1 IMAD R24, R12, 0x4, R9 ;  /* 0x000000040c189824 */ /* 0x000fe200078e0209 */
[----:B------:R-:W-:Y:S06]  /*0fe0*/  @P0 BRA `(.L_x_18) ;  /* 0x0000000000300947 */ /* 0x000fec0003800000 */
[----:B------:R-:W-:-:S07]  /*0ff0*/  IMAD.MOV.U32 R2, RZ, RZ, R6 ;  /* 0x000000ffff027224 */ /* 0x000fce00078e0006 */
.L_x_19:
[-CC-:B0-----:R-:W-:Y:S02]  /*1000*/  IMAD R20, R0, R29.reuse, R2.reuse ;  /* 0x0000001d00147224 */ /* 0x181fe400078e0202 */
[----:B------:R-:W-:Y:S02]  /*1010*/  IMAD R4, R12, R29, R2 ;  /* 0x0000001d0c047224 */ /* 0x000fe400078e0202 */
[----:B------:R-:W-:Y:S02]  /*1020*/  IMAD R25, R20, 0x8, R7 ;  /* 0x0000000814197824 */ /* 0x000fe400078e0207 */
[----:B------:R-:W-:Y:S01]  /*1030*/  VIADD R2, R2, UR8 ;  /* 0x0000000802027c36 */ /* 0x000fe20008000000 */
[----:B------:R-:W-:Y:S02]  /*1040*/  LEA R17, R4, R7, 0x3 ;  /* 0x0000000704117211 */ /* 0x000fe400078e18ff */
[----:B------:R-:W0:Y:S02]  /*1050*/  LDS.64 R22, [R25] ;  /* 0x0000000019167984 */ /* 0x000e240000000a00 */
[----:B------:R-:W-:-:S02]  /*1060*/  ISETP.GE.AND P0, PT, R2, R29, PT ;  /* 0x0000001d0200720c */ /* 0x000fc40003f06270 */
[----:B------:R-:W1:Y:S04]  /*1070*/  LDS.64 R20, [R17] ;  /* 0x0000000011147984 */ /* 0x000e680000000a00 */
[----:B0-----:R0:W-:Y:S04]  /*1080*/  STS.64 [R17], R22 ;  /* 0x0000001611007388 */ /* 0x0011e80000000a00 */
[----:B-1----:R0:W-:Y:S03]  /*1090*/  STS.64 [R25], R20 ;  /* 0x0000001419007388 */ /* 0x0021e60000000a00 */
[----:B------:R-:W-:Y:S05]  /*10a0*/  @!P0 BRA `(.L_x_19) ;  /* 0xfffffffc00d48947 */ /* 0x000fea000383ffff */
.L_x_18:
[----:B------:R-:W-:Y:S05]  /*10b0*/  BSYNC.RECONVERGENT B2 ;  /* 0x0000000000027941 */ /* 0x000fea0003800200 */
.L_x_17:
[----:B0-----:R-:W0:Y:S04]  /*10c0*/  @!P1 LDS R17, [R27] ;  /* 0x000000001b119984 */ /* 0x001e280000000800 */
[----:B------:R-:W1:Y:S04]  /*10d0*/  @!P1 LDS R0, [R24] ;  /* 0x0000000018009984 */ /* 0x000e680000000800 */
[----:B0-----:R0:W-:Y:S04]  /*10e0*/  @!P1 STS [R24], R17 ;  /* 0x0000001118009388 */ /* 0x0011e80000000800 */
[----:B-1----:R0:W-:Y:S02]  /*10f0*/  @!P1 STS [R27], R0 ;  /* 0x000000001b009388 */ /* 0x0021e40000000800 */
.L_x_16:
[----:B------:R-:W-:Y:S05]  /*1100*/  BSYNC.RECONVERGENT B1 ;  /* 0x0000000000017941 */ /* 0x000fea0003800200 */
.L_x_15:
[----:B0-----:R-:W-:Y:S01]  /*1110*/  LOP3.LUT R0, RZ, R12, RZ, 0x33, !PT ;  /* 0x0000000cff007212 */ /* 0x001fe200078e33ff */
[----:B------:R-:W-:Y:S03]  /*1120*/  BAR.SYNC.DEFER_BLOCKING 0x0 ;  /* 0x0000000000007b1d */ /* 0x000fe60000010000 */
[----:B------:R-:W-:-:S03]  /*1130*/  IADD3 R21, PT, PT, R0, 0x3f, R29 ;  /* 0x0000003f00157810 */ /* 0x000fc60007ffe01d */
[----:B------:R-:W-:Y:S01]  /*1140*/  BSSY.RECONVERGENT B1, `(.L_x_20) ;  /* 0x0000093000017945 */ /* 0x000fe20003800200 */
[----:B------:R-:W-:-:S13]  /*1150*/  ISETP.GE.AND P0, PT, R21, 0x40, PT ;  /* 0x000000401500780c */ /* 0x000fda0003f06270 */
[----:B------:R-:W-:Y:S05]  /*1160*/  @!P0 BRA `(.L_x_21) ;  /* 0x0000000800408947 */ /* 0x000fea0003800000 */
[----:B------:R-:W0:Y:S01]  /*1170*/  LDS.64 R26, [R26] ;  /* 0x000000001a1a7984 */ /* 0x000e220000000a00 */
[----:B------:R-:W-:Y:S01]  /*1180*/  SHF.R.S32.HI R0, RZ, 0x1f, R21 ;  /* 0x0000001fff007819 */ /* 0x000fe20000011415 */
[----:B------:R-:W-:Y:S02]  /*1190*/  VIADD R17, R12, 0x1 ;  /* 0x000000010c117836 */ /* 0x000fe40000000000 */
[----:B------:R-:W-:Y:S01]  /*11a0*/  IMAD.MOV.U32 R34, RZ, RZ, RZ ;  /* 0x000000ffff227224 */ /* 0x000fe200078e00ff */
[----:B------:R-:W-:Y:S01]  /*11b0*/  LEA.HI R0, R0, R21, RZ, 0x6 ;  /* 0x0000001500007211 */ /* 0x000fe200078f30ff */
[----:B------:R-:W-:-:S03]  /*11c0*/  IMAD.IADD R35, R17, 0x1, R6 ;  /* 0x0000000111237824 */ /* 0x000fc600078e0206 */
[----:B------:R-:W-:-:S07]  /*11d0*/  SHF.R.S32.HI R37, RZ, 0x6, R0 ;  /* 0x00000006ff257819 */ /* 0x000fce0000011400 */
.L_x_35:
[----:B-1----:R-:W1:Y:S01]  /*11e0*/  LDC R39, c[0x0][0x390] ;  /* 0x0000e400ff277b82 */ /* 0x002e620000000800 */
[C---:B------:R-:W-:Y:S01]  /*11f0*/  LEA R36, R34.reuse, R17, 0x6 ;  /* 0x0000001122247211 */ /* 0x040fe200078e30ff */
[----:B------:R-:W-:Y:S01]  /*1200*/  VIADD R34, R34, 0x1 ;  /* 0x0000000122227836 */ /* 0x000fe20000000000 */
[----:B------:R-:W-:Y:S03]  /*1210*/  BSSY.RECONVERGENT B2, `(.L_x_22) ;  /* 0x0000022000027945 */ /* 0x000fe60003800200 */
[----:B------:R-:W-:Y:S01]  /*1220*/  IMAD.IADD R38, R36, 0x1, R6 ;  /* 0x0000000124267824 */ /* 0x000fe200078e0206 */
[----:B------:R-:W-:Y:S02]  /*1230*/  ISETP.NE.AND P1, PT, R34, R37, PT ;  /* 0x000000252200720c */ /* 0x000fe40003f25270 */
[----:B-1----:R-:W-:-:S04]  /*1240*/  VIADDMNMX R39, R36, 0x40, R39, PT ;  /* 0x0000004024277846 */ /* 0x002fc80003800127 */
[----:B------:R-:W-:-:S13]  /*1250*/  ISETP.GE.AND P0, PT, R38, R39, PT ;  /* 0x000000272600720c */ /* 0x000fda0003f06270 */
[----:B------:R-:W-:Y:S05]  /*1260*/  @P0 BRA `(.L_x_23) ;  /* 0x0000000000700947 */ /* 0x000fea0003800000 */
.L_x_26:
[----:B-1----:R-:W1:Y:S01]  /*1270*/  LDCU UR4, c[0x0][0x390] ;  /* 0x00007200ff0477ac */ /* 0x002e620008000800 */
[----:B0-----:R-:W0:Y:S01]  /*1280*/  MUFU.RCP64H R21, R27 ;  /* 0x0000001b00157308 */ /* 0x001e220000001800 */
[----:B------:R-:W-:Y:S01]  /*1290*/  IMAD.MOV.U32 R20, RZ, RZ, 0x1 ;  /* 0x00000001ff147424 */ /* 0x000fe200078e00ff */
[----:B------:R-:W-:Y:S01]  /*12a0*/  BSSY.RECONVERGENT B3, `(.L_x_24) ;  /* 0x0000016000037945 */ /* 0x000fe20003800200 */
[----:B-1----:R-:W-:-:S04]  /*12b0*/  IMAD R40, R38, UR4, R12 ;  /* 0x0000000426287c24 */ /* 0x002fc8000f8e020c */
[----:B0-----:R-:W-:Y:S01]  /*12c0*/  DFMA R24, -R26, R20, 1 ;  /* 0x3ff000001a18742b */ /* 0x001fe20000000114 */
[----:B------:R-:W-:Y:S01]  /*12d0*/  IADD3 R38, PT, PT, R38, UR8, RZ ;  /* 0x0000000826267c10 */ /* 0x000fe2000fffe0ff */
[----:B------:R-:W-:-:S03]  /*12e0*/  IMAD R40, R40, 0x8, R7 ;  /* 0x0000000828287824 */ /* 0x000fc600078e0207 */
[----:B------:R-:W-:Y:S02]  /*12f0*/  ISETP.GE.AND P2, PT, R38, R39, PT ;  /* 0x000000272600720c */ /* 0x000fe40003f46270 */
[----:B------:R-:W0:Y:S01]  /*1300*/  LDS.64 R22, [R40] ;  /* 0x0000000028167984 */ /* 0x000e220000000a00 */
[----:B------:R-:W-:-:S08]  /*1310*/  DFMA R24, R24, R24, R24 ;  /* 0x000000181818722b */ /* 0x000fd00000000018 */
[----:B------:R-:W-:-:S08]  /*1320*/  DFMA R24, R20, R24, R20 ;  /* 0x000000181418722b */ /* 0x000fd00000000014 */
[----:B------:R-:W-:-:S08]  /*1330*/  DFMA R28, -R26, R24, 1 ;  /* 0x3ff000001a1c742b */ /* 0x000fd00000000118 */
[----:B------:R-:W-:-:S08]  /*1340*/  DFMA R28, R24, R28, R24 ;  /* 0x0000001c181c722b */ /* 0x000fd00000000018 */
[----:B0-----:R-:W-:Y:S01]  /*1350*/  DMUL R20, R22, R28 ;  /* 0x0000001c16147228 */ /* 0x001fe20000000000 */
[----:B------:R-:W-:-:S07]  /*1360*/  FSETP.GEU.AND P3, PT, |R23|, 6.5827683646048100446e-37, PT ;  /* 0x036000001700780b */ /* 0x000fce0003f6e200 */
[----:B------:R-:W-:-:S08]  /*1370*/  DFMA R24, -R26, R20, R22 ;  /* 0x000000141a18722b */ /* 0x000fd00000000116 */
[----:B------:R-:W-:-:S10]  /*1380*/  DFMA R20, R28, R24, R20 ;  /* 0x000000181c14722b */ /* 0x000fd40000000014 */
[----:B------:R-:W-:-:S05]  /*1390*/  FFMA R0, RZ, R27, R21 ;  /* 0x0000001bff007223 */ /* 0x000fca0000000015 */
[----:B------:R-:W-:-:S13]  /*13a0*/  FSETP.GT.AND P0, PT, |R0|, 1.469367938527859385e-39, PT ;  /* 0x001000000000780b */ /* 0x000fda0003f04200 */
[----:B------:R-:W-:Y:S05]  /*13b0*/  @P0 BRA P3, `(.L_x_25) ;  /* 0x0000000000100947 */ /* 0x000fea0001800000 */
[----:B------:R-:W-:-:S07]  /*13c0*/  MOV R4, 0x13e0 ;  /* 0x000013e000047802 */ /* 0x000fce0000000f00 */
[----:B------:R-:W-:Y:S05]  /*13d0*/  CALL.REL.NOINC `($__internal_0_$__cuda_sm20_div_rn_f64_full) ;  /* 0x0000000800107944 */ /* 0x000fea0003c00000 */
[----:B------:R-:W-:Y:S02]  /*13e0*/  IMAD.MOV.U32 R20, RZ, RZ, R28 ;  /* 0x000000ffff147224 */ /* 0x000fe400078e001c */
[----:B------:R-:W-:-:S07]  /*13f0*/  IMAD.MOV.U32 R21, RZ, RZ, R29 ;  /* 0x000000ffff157224 */ /* 0x000fce00078e001d */
.L_x_25:
[----:B------:R-:W-:Y:S05]  /*1400*/  BSYNC.RECONVERGENT B3 ;  /* 0x0000000000037941 */ /* 0x000fea0003800200 */
.L_x_24:
[----:B------:R1:W-:Y:S01]  /*1410*/  STS.64 [R40], R20 ;  /* 0x0000001428007388 */ /* 0x0003e20000000a00 */
[----:B------:R-:W-:Y:S05]  /*1420*/  @!P2 BRA `(.L_x_26) ;  /* 0xfffffffc0090a947 */ /* 0x000fea000383ffff */
.L_x_23:
[----:B------:R-:W-:Y:S05]  /*1430*/  BSYNC.RECONVERGENT B2 ;  /* 0x0000000000027941 */ /* 0x000fea0003800200 */
.L_x_22:
[----:B------:R-:W2:Y:S01]  /*1440*/  LDCU UR4, c[0x0][0x390] ;  /* 0x00007200ff0477ac */ /* 0x000ea20008000800 */
[----:B------:R-:W-:Y:S01]  /*1450*/  VIMNMX R0, PT, PT, R35, R36, !PT ;  /* 0x0000002423007248 */ /* 0x000fe20007fe0100 */
[----:B------:R-:W-:Y:S01]  /*1460*/  BSSY.RECONVERGENT B2, `(.L_x_27) ;  /* 0x000005e000027945 */ /* 0x000fe20003800200 */
[----:B--2---:R-:W-:Y:S01]  /*1470*/  IMAD.U32 R29, RZ, RZ, UR4 ;  /* 0x00000004ff1d7e24 */ /* 0x004fe2000f8e00ff */
[----:B------:R-:W-:Y:S04]  /*1480*/  BAR.SYNC.DEFER_BLOCKING 0x0 ;  /* 0x0000000000007b1d */ /* 0x000fe80000010000 */
[----:B------:R-:W-:-:S13]  /*1490*/  ISETP.GE.AND P0, PT, R0, R29, PT ;  /* 0x0000001d0000720c */ /* 0x000fda0003f06270 */
[----:B------:R-:W-:Y:S05]  /*14a0*/  @P0 BRA `(.L_x_28) ;  /* 0x0000000400640947 */ /* 0x000fea0003800000 */
[----:B------:R-:W-:-:S07]  /*14b0*/  IMAD.MOV.U32 R0, RZ, RZ, R35 ;  /* 0x000000ffff007224 */ /* 0x000fce00078e0023 */
.L_x_34:
[----:B------:R-:W2:Y:S01]  /*14c0*/  LDCU UR4, c[0x0][0x390] ;  /* 0x00007200ff0477ac */ /* 0x000ea20008000800 */
[----:B------:R-:W-:Y:S01]  /*14d0*/  BSSY.RECONVERGENT B3, `(.L_x_29) ;  /* 0x0000032000037945 */ /* 0x000fe20003800200 */
[----:B------:R-:W-:Y:S02]  /*14e0*/  PLOP3.LUT P0, PT, PT, PT, PT, 0x80, 0x8 ;  /* 0x000000000008781c */ /* 0x000fe40003f0f070 */
[----:B--2---:R-:W-:-:S05]  /*14f0*/  MOV R29, UR4 ;  /* 0x00000004001d7c02 */ /* 0x004fca0008000f00 */
[----:B------:R-:W-:-:S04]  /*1500*/  IMAD R2, R12, R29, R0 ;  /* 0x0000001d0c027224 */ /* 0x000fc800078e0200 */
[----:B-1----:R-:W-:Y:S02]  /*1510*/  IMAD R20, R2, 0x8, R7 ;  /* 0x0000000802147824 */ /* 0x002fe400078e0207 */
[----:B------:R-:W-:-:S04]  /*1520*/  IMAD.IADD R2, R39, 0x1, -R36 ;  /* 0x0000000127027824 */ /* 0x000fc800078e0a24 */
[----:B------:R-:W1:Y:S01]  /*1530*/  LDS.64 R20, [R20] ;  /* 0x0000000014147984 */ /* 0x000e620000000a00 */
[----:B------:R-:W-:Y:S01]  /*1540*/  ISETP.GT.AND P2, PT, R2, 0x3, PT ;  /* 0x000000030200780c */ /* 0x000fe20003f44270 */
[----:B------:R-:W-:-:S12]  /*1550*/  IMAD.MOV.U32 R2, RZ, RZ, R36 ;  /* 0x000000ffff027224 */ /* 0x000fd800078e0024 */
[----:B------:R-:W-:Y:S05]  /*1560*/  @!P2 BRA `(.L_x_30) ;  /* 0x0000000000a0a947 */ /* 0x000fea0003800000 */
[----:B------:R-:W-:Y:S01]  /*1570*/  PLOP3.LUT P0, PT, PT, PT, PT, 0x8, 0x80 ;  /* 0x000000000080781c */ /* 0x000fe20003f0e170 */
[----:B------:R-:W-:-:S12]  /*1580*/  VIADD R41, R39, 0xfffffffd ;  /* 0xfffffffd27297836 */ /* 0x000fd80000000000 */
.L_x_31:
[CC--:B------:R-:W-:Y:S02]  /*1590*/  IMAD R4, R2.reuse, R29.reuse, R12 ;  /* 0x0000001d02047224 */ /* 0x0c0fe400078e020c */
[C---:B--2---:R-:W-:Y:S02]  /*15a0*/  IMAD R22, R2.reuse, R29, R0 ;  /* 0x0000001d02167224 */ /* 0x044fe400078e0200 */
[----:B------:R-:W-:Y:S01]  /*15b0*/  VIADD R28, R2, 0x1 ;  /* 0x00000001021c7836 */ /* 0x000fe20000000000 */
[----:B------:R-:W-:Y:S01]  /*15c0*/  LEA R4, R4, R7, 0x3 ;  /* 0x0000000704047211 */ /* 0x000fe200078e18ff */
[----:B------:R-:W-:Y:S02]  /*15d0*/  IMAD R43, R22, 0x8, R7 ;  /* 0x00000008162b7824 */ /* 0x000fe400078e0207 */
[CC--:B------:R-:W-:Y:S02]  /*15e0*/  IMAD R32, R28.reuse, R29.reuse, R12 ;  /* 0x0000001d1c207224 */ /* 0x0c0fe400078e020c */
[----:B------:R2:W-:Y:S01]  /*15f0*/  LDS.64 R22, [R4] ;  /* 0x0000000004167984 */ /* 0x0005e20000000a00 */
[----:B------:R-:W-:-:S02]  /*1600*/  IMAD R38, R28, R29, R0 ;  /* 0x0000001d1c267224 */ /* 0x000fc400078e0200 */
[--C-:B------:R-:W-:Y:S01]  /*1610*/  IMAD R28, R32, 0x8, R7.reuse ;  /* 0x00000008201c7824 */ /* 0x100fe200078e0207 */
[----:B------:R-:W1:Y:S01]  /*1620*/  LDS.64 R24, [R43] ;  /* 0x000000002b187984 */ /* 0x000e620000000a00 */
[----:B------:R-:W-:Y:S01]  /*1630*/  IMAD R45, R38, 0x8, R7 ;  /* 0x00000008262d7824 */ /* 0x000fe200078e0207 */
[----:B--2---:R-:W-:-:S05]  /*1640*/  IADD3 R4, PT, PT, R2, 0x2, RZ ;  /* 0x0000000202047810 */ /* 0x004fca0007ffe0ff */
[CC--:B------:R-:W-:Y:S02]  /*1650*/  IMAD R38, R4.reuse, R29.reuse, R12 ;  /* 0x0000001d04267224 */ /* 0x0c0fe400078e020c */
[----:B------:R-:W-:Y:S02]  /*1660*/  IMAD R4, R4, R29, R0 ;  /* 0x0000001d04047224 */ /* 0x000fe400078e0200 */
[--C-:B------:R-:W-:Y:S02]  /*1670*/  IMAD R38, R38, 0x8, R7.reuse ;  /* 0x0000000826267824 */ /* 0x100fe400078e0207 */
[----:B------:R-:W-:Y:S02]  /*1680*/  IMAD R47, R4, 0x8, R7 ;  /* 0x00000008042f7824 */ /* 0x000fe400078e0207 */
[C---:B------:R-:W-:Y:S02]  /*1690*/  VIADD R4, R2.reuse, 0x3 ;  /* 0x0000000302047836 */ /* 0x040fe40000000000 */
[----:B------:R-:W-:-:S05]  /*16a0*/  VIADD R2, R2, 0x4 ;  /* 0x0000000402027836 */ /* 0x000fca0000000000 */
[----:B------:R-:W-:Y:S01]  /*16b0*/  ISETP.GE.AND P2, PT, R2, R41, PT ;  /* 0x000000290200720c */ /* 0x000fe20003f46270 */
[----:B-1----:R-:W-:-:S07]  /*16c0*/  DFMA R30, -R20, R22, R24 ;  /* 0x00000016141e722b */ /* 0x002fce0000000118 */
[----:B------:R-:W-:Y:S04]  /*16d0*/  STS.64 [R43], R30 ;  /* 0x0000001e2b007388 */ /* 0x000fe80000000a00 */
[----:B------:R1:W-:Y:S04]  /*16e0*/  LDS.64 R22, [R28] ;  /* 0x000000001c167984 */ /* 0x0003e80000000a00 */
[----:B------:R-:W2:Y:S01]  /*16f0*/  LDS.64 R24, [R45] ;  /* 0x000000002d187984 */ /* 0x000ea20000000a00 */
[CC--:B-1----:R-:W-:Y:S02]  /*1700*/  IMAD R28, R4.reuse, R29.reuse, R12 ;  /* 0x0000001d041c7224 */ /* 0x0c2fe400078e020c */
[----:B------:R-:W-:-:S02]  /*1710*/  IMAD R4, R4, R29, R0 ;  /* 0x0000001d04047224 */ /* 0x000fc400078e0200 */
[----:B------:R-:W-:-:S03]  /*1720*/  IMAD R28, R28, 0x8, R7 ;  /* 0x000000081c1c7824 */ /* 0x000fc600078e0207 */
[----:B------:R-:W-:Y:S01]  /*1730*/  LEA R43, R4, R7, 0x3 ;  /* 0x00000007042b7211 */ /* 0x000fe200078e18ff */
[----:B--2---:R-:W-:-:S07]  /*1740*/  DFMA R32, -R20, R22, R24 ;  /* 0x000000161420722b */ /* 0x004fce0000000118 */
[----:B------:R-:W-:Y:S04]  /*1750*/  STS.64 [R45], R32 ;  /* 0x000000202d007388 */ /* 0x000fe80000000a00 */
[----:B------:R-:W-:Y:S04]  /*1760*/  LDS.64 R22, [R38] ;  /* 0x0000000026167984 */ /* 0x000fe80000000a00 */
[----:B------:R-:W1:Y:S02]  /*1770*/  LDS.64 R24, [R47] ;  /* 0x000000002f187984 */ /* 0x000e640000000a00 */
[----:B-1----:R-:W-:-:S07]  /*1780*/  DFMA R30, -R20, R22, R24 ;  /* 0x00000016141e722b */ /* 0x002fce0000000118 */
[----:B------:R-:W-:Y:S04]  /*1790*/  STS.64 [R47], R30 ;  /* 0x0000001e2f007388 */ /* 0x000fe80000000a00 */
[----:B------:R-:W-:Y:S04]  /*17a0*/  LDS.64 R22, [R28] ;  /* 0x000000001c167984 */ /* 0x000fe80000000a00 */
[----:B------:R-:W1:Y:S02]  /*17b0*/  LDS.64 R24, [R43] ;  /* 0x000000002b187984 */ /* 0x000e640000000a00 */
[----:B-1----:R-:W-:-:S07]  /*17c0*/  DFMA R22, -R20, R22, R24 ;  /* 0x000000161416722b */ /* 0x002fce0000000118 */
[----:B------:R2:W-:Y:S01]  /*17d0*/  STS.64 [R43], R22 ;  /* 0x000000162b007388 */ /* 0x0005e20000000a00 */
[----:B------:R-:W-:Y:S05]  /*17e0*/  @!P2 BRA `(.L_x_31) ;  /* 0xfffffffc0068a947 */ /* 0x000fea000383ffff */
.L_x_30:
[----:B------:R-:W-:Y:S05]  /*17f0*/  BSYNC.RECONVERGENT B3 ;  /* 0x0000000000037941 */ /* 0x000fea0003800200 */
.L_x_29:
[----:B------:R-:W-:Y:S01]  /*1800*/  IMAD.IADD R4, R39, 0x1, -R2 ;  /* 0x0000000127047824 */ /* 0x000fe200078e0a02 */
[----:B------:R-:W-:Y:S04]  /*1810*/  BSSY.RECONVERGENT B3, `(.L_x_32) ;  /* 0x0000016000037945 */ /* 0x000fe80003800200 */
[----:B------:R-:W-:-:S13]  /*1820*/  ISETP.GT.AND P2, PT, R4, 0x1, PT ;  /* 0x000000010400780c */ /* 0x000fda0003f44270 */
[----:B------:R-:W-:Y:S05]  /*1830*/  @!P2 BRA `(.L_x_33) ;  /* 0x00000000004ca947 */ /* 0x000fea0003800000 */
[CC--:B------:R-:W-:Y:S01]  /*1840*/  IMAD R4, R2.reuse, R29.reuse, R12 ;  /* 0x0000001d02047224 */ /* 0x0c0fe200078e020c */
[C---:B------:R-:W-:Y:S01]  /*1850*/  IADD3 R28, PT, PT, R2.reuse, 0x1, RZ ;  /* 0x00000001021c7810 */ /* 0x040fe20007ffe0ff */
[-C--:B--2---:R-:W-:Y:S01]  /*1860*/  IMAD R22, R2, R29.reuse, R0 ;  /* 0x0000001d02167224 */ /* 0x084fe200078e0200 */
[----:B------:R-:W-:Y:S01]  /*1870*/  PLOP3.LUT P0, PT, PT, PT, PT, 0x8, 0x80 ;  /* 0x000000000080781c */ /* 0x000fe20003f0e170 */
[--C-:B------:R-:W-:Y:S02]  /*1880*/  IMAD R4, R4, 0x8, R7.reuse ;  /* 0x0000000804047824 */ /* 0x100fe400078e0207 */
[----:B------:R-:W-:Y:S02]  /*1890*/  IMAD R33, R22, 0x8, R7 ;  /* 0x0000000816217824 */ /* 0x000fe400078e0207 */
[CC--:B------:R-:W-:Y:S01]  /*18a0*/  IMAD R32, R28.reuse, R29.reuse, R12 ;  /* 0x0000001d1c207224 */ /* 0x0c0fe200078e020c */
[----:B------:R-:W-:Y:S01]  /*18b0*/  LDS.64 R22, [R4] ;  /* 0x0000000004167984 */ /* 0x000fe20000000a00 */
[----:B------:R-:W-:-:S02]  /*18c0*/  IMAD R28, R28, R29, R0 ;  /* 0x0000001d1c1c7224 */ /* 0x000fc400078e0200 */
[--C-:B------:R-:W-:Y:S01]  /*18d0*/  IMAD R32, R32, 0x8, R7.reuse ;  /* 0x0000000820207824 */ /* 0x100fe200078e0207 */
[----:B------:R-:W1:Y:S01]  /*18e0*/  LDS.64 R24, [R33] ;  /* 0x0000000021187984 */ /* 0x000e620000000a00 */
[----:B------:R-:W-:Y:S02]  /*18f0*/  IMAD R41, R28, 0x8, R7 ;  /* 0x000000081c297824 */ /* 0x000fe400078e0207 */
[----:B------:R-:W-:Y:S01]  /*1900*/  VIADD R2, R2, 0x2 ;  /* 0x0000000202027836 */ /* 0x000fe20000000000 */
[----:B-1----:R-:W-:-:S07]  /*1910*/  DFMA R30, -R20, R22, R24 ;  /* 0x00000016141e722b */ /* 0x002fce0000000118 */
[----:B------:R-:W-:Y:S04]  /*1920*/  STS.64 [R33], R30 ;  /* 0x0000001e21007388 */ /* 0x000fe80000000a00 */
[----:B------:R-:W-:Y:S04]  /*1930*/  LDS.64 R22, [R32] ;  /* 0x0000000020167984 */ /* 0x000fe80000000a00 */
[----:B------:R-:W1:Y:S02]  /*1940*/  LDS.64 R24, [R41] ;  /* 0x0000000029187984 */ /* 0x000e640000000a00 */
[----:B-1----:R-:W-:-:S07]  /*1950*/  DFMA R22, -R20, R22, R24 ;  /* 0x000000161416722b */ /* 0x002fce0000000118 */
[----:B------:R3:W-:Y:S04]  /*1960*/  STS.64 [R41], R22 ;  /* 0x0000001629007388 */ /* 0x0007e80000000a00 */
.L_x_33:
[----:B------:R-:W-:Y:S05]  /*1970*/  BSYNC.RECONVERGENT B3 ;  /* 0x0000000000037941 */ /* 0x000fea0003800200 */
.L_x_32:
[----:B------:R-:W-:-:S13]  /*1980*/  ISETP.LT.OR P0, PT, R2, R39, P0 ;  /* 0x000000270200720c */ /* 0x000fda0000701670 */
[CC--:B------:R-:W-:Y:S02]  /*1990*/  @P0 IMAD R4, R2.reuse, R29.reuse, R12 ;  /* 0x0000001d02040224 */ /* 0x0c0fe400078e020c */
[----:B------:R-:W-:Y:S02]  /*19a0*/  @P0 IMAD R2, R2, R29, R0 ;  /* 0x0000001d02020224 */ /* 0x000fe400078e0200 */
[----:B------:R-:W-:Y:S02]  /*19b0*/  @P0 IMAD R4, R4, 0x8, R7 ;  /* 0x0000000804040824 */ /* 0x000fe400078e0207 */
[----:B------:R-:W-:Y:S01]  /*19c0*/  VIADD R0, R0, UR8 ;  /* 0x0000000800007c36 */ /* 0x000fe20008000000 */
[----:B------:R-:W-:Y:S02]  /*19d0*/  @P0 LEA R31, R2, R7, 0x3 ;  /* 0x00000007021f0211 */ /* 0x000fe400078e18ff */
[----:B--23--:R-:W-:Y:S04]  /*19e0*/  @P0 LDS.64 R22, [R4] ;  /* 0x0000000004160984 */ /* 0x00cfe80000000a00 */
[----:B------:R-:W1:Y:S02]  /*19f0*/  @P0 LDS.64 R24, [R31] ;  /* 0x000000001f180984 */ /* 0x000e640000000a00 */
[----:B-1----:R-:W-:-:S07]  /*1a00*/  @P0 DFMA R22, -R20, R22, R24 ;  /* 0x000000161416022b */ /* 0x002fce0000000118 */
[----:B------:R2:W-:Y:S01]  /*1a10*/  @P0 STS.64 [R31], R22 ;  /* 0x000000161f000388 */ /* 0x0005e20000000a00 */
[----:B------:R-:W-:-:S13]  /*1a20*/  ISETP.GE.AND P0, PT, R0, R29, PT ;  /* 0x0000001d0000720c */ /* 0x000fda0003f06270 */
[----:B--2---:R-:W-:Y:S05]  /*1a30*/  @!P0 BRA `(.L_x_34) ;  /* 0xfffffff800a08947 */ /* 0x004fea000383ffff */
.L_x_28:
[----:B------:R-:W-:Y:S05]  /*1a40*/  BSYNC.RECONVERGENT B2 ;  /* 0x0000000000027941 */ /* 0x000fea0003800200 */
.L_x_27:
[----:B------:R-:W-:Y:S06]  /*1a50*/  BAR.SYNC.DEFER_BLOCKING 0x0 ;  /* 0x0000000000007b1d */ /* 0x000fec0000010000 */
[----:B------:R-:W-:Y:S05]  /*1a60*/  @P1 BRA `(.L_x_35) ;  /* 0xfffffff400dc1947 */ /* 0x000fea000383ffff */
.L_x_21:
[----:B------:R-:W-:Y:S05]  /*1a70*/  BSYNC.RECONVERGENT B1 ;  /* 0x0000000000017941 */ /* 0x000fea0003800200 */
.L_x_20:
[----:B------:R-:W-:-:S05]  /*1a80*/  VIADD R12, R12, 0x1 ;  /* 0x000000010c0c7836 */ /* 0x000fca0000000000 */
[----:B------:R-:W-:-:S13]  /*1a90*/  ISETP.NE.AND P0, PT, R12, R29, PT ;  /* 0x0000001d0c00720c */ /* 0x000fda0003f05270 */
[----:B------:R-:W-:Y:S05]  /*1aa0*/  @P0 BRA `(.L_x_36) ;  /* 0xffffffe800700947 */ /* 0x000fea000383ffff */
[----:B------:R-:W-:Y:S05]  /*1ab0*/  BSYNC.RECONVERGENT B0 ;  /* 0x0000000000007941 */ /* 0x000fea0003800200 */
.L_x_3:
[C---:B------:R-:W-:Y:S01]  /*1ac0*/  ISETP.GE.U32.AND P0, PT, R6.reuse, R3, PT ;  /* 0x000000030600720c */ /* 0x040fe20003f06070 */
[----:B------:R-:W-:Y:S01]  /*1ad0*/  BSSY.RECONVERGENT B0, `(.L_x_37) ;  /* 0x000000b000007945 */ /* 0x000fe20003800200 */
[----:B------:R-:W-:-:S11]  /*1ae0*/  ISETP.GE.AND P1, PT, R6, R29, PT ;  /* 0x0000001d0600720c */ /* 0x000fd60003f26270 */
[----:B------:R-:W-:Y:S05]  /*1af0*/  @P0 BRA `(.L_x_38) ;  /* 0x0000000000200947 */ /* 0x000fea0003800000 */
[----:B------:R-:W-:-:S07]  /*1b00*/  IMAD.MOV.U32 R0, RZ, RZ, R6 ;  /* 0x000000ffff007224 */ /* 0x000fce00078e0006 */
.L_x_39:
[C---:B0-----:R-:W-:Y:S02]  /*1b10*/  IMAD R2, R0.reuse, 0x10, R7 ;  /* 0x0000001000027824 */ /* 0x041fe400078e0207 */
[C---:B--2---:R-:W-:Y:S01]  /*1b20*/  IMAD.WIDE R8, R0.reuse, 0x10, R18 ;  /* 0x0000001000087825 */ /* 0x044fe200078e0212 */
[----:B------:R-:W-:Y:S02]  /*1b30*/  IADD3 R0, PT, PT, R0, UR8, RZ ;  /* 0x0000000800007c10 */ /* 0x000fe4000fffe0ff */
[----:B------:R-:W0:Y:S02]  /*1b40*/  LDS.128 R12, [R2] ;  /* 0x00000000020c7984 */ /* 0x000e240000000c00 */
[----:B------:R-:W-:Y:S02]  /*1b50*/  ISETP.GE.AND P0, PT, R0, R3, PT ;  /* 0x000000030000720c */ /* 0x000fe40003f06270 */
[----:B0-----:R2:W-:Y:S11]  /*1b60*/  STG.E.128 desc[UR6][R8.64], R12 ;  /* 0x0000000c08007986 */ /* 0x0015f6000c101d06 */
[----:B------:R-:W-:Y:S05]  /*1b70*/  @!P0 BRA `(.L_x_39) ;  /* 0xfffffffc00e48947 */ /* 0x000fea000383ffff */
.L_x_38:
[----:B------:R-:W-:Y:S05]  /*1b80*/  BSYNC.RECONVERGENT B0 ;  /* 0x0000000000007941 */ /* 0x000fea0003800200 */
.L_x_37:
[----:B------:R-:W-:Y:S05]  /*1b90*/  @P1 EXIT ;  /* 0x000000000000194d */ /* 0x000fea0003800000 */
[----:B------:R-:W3:Y:S01]  /*1ba0*/  LDS R11, [R11] ;  /* 0x000000000b0b7984 */ /* 0x000ee20000000800 */
[----:B------:R-:W0:Y:S01]  /*1bb0*/  LDCU.64 UR4, c[0x0][0x388] ;  /* 0x00007100ff0477ac */ /* 0x000e220008000a00 */
[----:B------:R-:W-:-:S04]  /*1bc0*/  IADD3 R6, P0, PT, R5, R6, RZ ;  /* 0x0000000605067210 */ /* 0x000fc80007f1e0ff */
[----:B------:R-:W-:Y:S02]  /*1bd0*/  LEA.HI.X.SX32 R5, R5, RZ, 0x1, P0 ;  /* 0x000000ff05057211 */ /* 0x000fe400000f0eff */
[----:B0-----:R-:W-:-:S04]  /*1be0*/  LEA R2, P0, R6, UR4, 0x2 ;  /* 0x0000000406027c11 */ /* 0x001fc8000f8010ff */
[----:B------:R-:W-:-:S05]  /*1bf0*/  LEA.HI.X R3, R6, UR5, R5, 0x2, P0 ;  /* 0x0000000506037c11 */ /* 0x000fca00080f1405 */
[----:B---3--:R-:W-:Y:S01]  /*1c00*/  STG.E desc[UR6][R2.64], R11 ;  /* 0x0000000b02007986 */ /* 0x008fe2000c101906 */
[----:B------:R-:W-:Y:S05]  /*1c10*/  EXIT ;  /* 0x000000000000794d */ /* 0x000fea0003800000 */
        .weak           $__internal_0_$__cuda_sm20_div_rn_f64_full
        .type           $__internal_0_$__cuda_sm20_div_rn_f64_full,@function
        .size           $__internal_0_$__cuda_sm20_div_rn_f64_full,(.L_x_46 - $__internal_0_$__cuda_sm20_div_rn_f64_full)
$__internal_0_$__cuda_sm20_div_rn_f64_full:
[C---:B------:R-:W-:Y:S01]  /*1c20*/  FSETP.GEU.AND P0, PT, |R27|.reuse, 1.469367938527859385e-39, PT ;  /* 0x001000001b00780b */ /* 0x040fe20003f0e200 */
[----:B------:R-:W-:Y:S01]  /*1c30*/  IMAD.MOV.U32 R24, RZ, RZ, 0x1 ;  /* 0x00000001ff187424 */ /* 0x000fe200078e00ff */
[----:B------:R-:W-:Y:S01]  /*1c40*/  LOP3.LUT R20, R27, 0x800fffff, RZ, 0xc0, !PT ;  /* 0x800fffff1b147812 */ /* 0x000fe200078ec0ff */
[----:B------:R-:W-:Y:S01]  /*1c50*/  IMAD.MOV.U32 R0, RZ, RZ, 0x1ca00000 ;  /* 0x1ca00000ff007424 */ /* 0x000fe200078e00ff */
[C---:B------:R-:W-:Y:S01]  /*1c60*/  FSETP.GEU.AND P4, PT, |R23|.reuse, 1.469367938527859385e-39, PT ;  /* 0x001000001700780b */ /* 0x040fe20003f8e200 */
[----:B------:R-:W-:Y:S01]  /*1c70*/  BSSY.RECONVERGENT B4, `(.L_x_40) ;  /* 0x0000052000047945 */ /* 0x000fe20003800200 */
[----:B------:R-:W-:Y:S01]  /*1c80*/  LOP3.LUT R21, R20, 0x3ff00000, RZ, 0xfc, !PT ;  /* 0x3ff0000014157812 */ /* 0x000fe200078efcff */
[----:B------:R-:W-:Y:S01]  /*1c90*/  IMAD.MOV.U32 R20, RZ, RZ, R26 ;  /* 0x000000ffff147224 */ /* 0x000fe200078e001a */
[----:B------:R-:W-:Y:S02]  /*1ca0*/  LOP3.LUT R2, R23, 0x7ff00000, RZ, 0xc0, !PT ;  /* 0x7ff0000017027812 */ /* 0x000fe400078ec0ff */
[----:B------:R-:W-:-:S03]  /*1cb0*/  LOP3.LUT R41, R27, 0x7ff00000, RZ, 0xc0, !PT ;  /* 0x7ff000001b297812 */ /* 0x000fc600078ec0ff */
[----:B------:R-:W-:Y:S01]  /*1cc0*/  @!P0 DMUL R20, R26, 8.98846567431157953865e+307 ;  /* 0x7fe000001a148828 */ /* 0x000fe20000000000 */
[C---:B------:R-:W-:Y:S01]  /*1cd0*/  ISETP.GE.U32.AND P3, PT, R2.reuse, R41, PT ;  /* 0x000000290200720c */ /* 0x040fe20003f66070 */
[----:B------:R-:W-:Y:S02]  /*1ce0*/  IMAD.MOV.U32 R42, RZ, RZ, R2 ;  /* 0x000000ffff2a7224 */ /* 0x000fe400078e0002 */
[----:B------:R-:W-:Y:S02]  /*1cf0*/  @!P4 LOP3.LUT R31, R27, 0x7ff00000, RZ, 0xc0, !PT ;  /* 0x7ff000001b1fc812 */ /* 0x000fe400078ec0ff */
[----:B------:R-:W0:Y:S02]  /*1d00*/  MUFU.RCP64H R25, R21 ;  /* 0x0000001500197308 */ /* 0x000e240000001800 */
[----:B------:R-:W-:Y:S02]  /*1d10*/  @!P4 ISETP.GE.U32.AND P5, PT, R2, R31, PT ;  /* 0x0000001f0200c20c */ /* 0x000fe40003fa6070 */
[----:B------:R-:W-:-:S02]  /*1d20*/  @!P0 LOP3.LUT R41, R21, 0x7ff00000, RZ, 0xc0, !PT ;  /* 0x7ff0000015298812 */ /* 0x000fc400078ec0ff */
[----:B------:R-:W-:-:S03]  /*1d30*/  @!P4 SEL R31, R0, 0x63400000, !P5 ;  /* 0x63400000001fc807 */ /* 0x000fc60006800000 */
[----:B------:R-:W-:Y:S01]  /*1d40*/  VIADD R44, R41, 0xffffffff ;  /* 0xffffffff292c7836 */ /* 0x000fe20000000000 */
[----:B------:R-:W-:-:S04]  /*1d50*/  @!P4 LOP3.LUT R32, R31, 0x80000000, R23, 0xf8, !PT ;  /* 0x800000001f20c812 */ /* 0x000fc800078ef817 */
[----:B------:R-:W-:Y:S02]  /*1d60*/  @!P4 LOP3.LUT R33, R32, 0x100000, RZ, 0xfc, !PT ;  /* 0x001000002021c812 */ /* 0x000fe400078efcff */
[----:B------:R-:W-:Y:S01]  /*1d70*/  @!P4 MOV R32, RZ ;  /* 0x000000ff0020c202 */ /* 0x000fe20000000f00 */
[----:B0-----:R-:W-:-:S08]  /*1d80*/  DFMA R28, R24, -R20, 1 ;  /* 0x3ff00000181c742b */ /* 0x001fd00000000814 */
[----:B------:R-:W-:-:S08]  /*1d90*/  DFMA R28, R28, R28, R28 ;  /* 0x0000001c1c1c722b */ /* 0x000fd0000000001c */
[----:B------:R-:W-:Y:S01]  /*1da0*/  DFMA R28, R24, R28, R24 ;  /* 0x0000001c181c722b */ /* 0x000fe20000000018 */
[----:B------:R-:W-:Y:S01]  /*1db0*/  SEL R25, R0, 0x63400000, !P3 ;  /* 0x6340000000197807 */ /* 0x000fe20005800000 */
[----:B------:R-:W-:-:S03]  /*1dc0*/  IMAD.MOV.U32 R24, RZ, RZ, R22 ;  /* 0x000000ffff187224 */ /* 0x000fc600078e0016 */
[----:B------:R-:W-:-:S03]  /*1dd0*/  LOP3.LUT R25, R25, 0x800fffff, R23, 0xf8, !PT ;  /* 0x800fffff19197812 */ /* 0x000fc600078ef817 */
[----:B------:R-:W-:-:S03]  /*1de0*/  DFMA R30, R28, -R20, 1 ;  /* 0x3ff000001c1e742b */ /* 0x000fc60000000814 */
[----:B------:R-:W-:-:S05]  /*1df0*/  @!P4 DFMA R24, R24, 2, -R32 ;  /* 0x400000001818c82b */ /* 0x000fca0000000820 */
[----:B------:R-:W-:-:S05]  /*1e00*/  DFMA R30, R28, R30, R28 ;  /* 0x0000001e1c1e722b */ /* 0x000fca000000001c */
[----:B------:R-:W-:-:S03]  /*1e10*/  @!P4 LOP3.LUT R42, R25, 0x7ff00000, RZ, 0xc0, !PT ;  /* 0x7ff00000192ac812 */ /* 0x000fc600078ec0ff */
[----:B------:R-:W-:Y:S02]  /*1e20*/  DMUL R28, R30, R24 ;  /* 0x000000181e1c7228 */ /* 0x000fe40000000000 */
[----:B------:R-:W-:-:S05]  /*1e30*/  VIADD R43, R42, 0xffffffff ;  /* 0xffffffff2a2b7836 */ /* 0x000fca0000000000 */
[----:B------:R-:W-:Y:S01]  /*1e40*/  ISETP.GT.U32.AND P0, PT, R43, 0x7feffffe, PT ;  /* 0x7feffffe2b00780c */ /* 0x000fe20003f04070 */
[----:B------:R-:W-:-:S03]  /*1e50*/  DFMA R32, R28, -R20, R24 ;  /* 0x800000141c20722b */ /* 0x000fc60000000018 */
[----:B------:R-:W-:-:S05]  /*1e60*/  ISETP.GT.U32.OR P0, PT, R44, 0x7feffffe, P0 ;  /* 0x7feffffe2c00780c */ /* 0x000fca0000704470 */
[----:B------:R-:W-:-:S08]  /*1e70*/  DFMA R32, R30, R32, R28 ;  /* 0x000000201e20722b */ /* 0x000fd0000000001c */
[----:B------:R-:W-:Y:S05]  /*1e80*/  @P0 BRA `(.L_x_41) ;  /* 0x00000000006c0947 */ /* 0x000fea0003800000 */
[----:B------:R-:W-:-:S04]  /*1e90*/  LOP3.LUT R23, R27, 0x7ff00000, RZ, 0xc0, !PT ;  /* 0x7ff000001b177812 */ /* 0x000fc800078ec0ff */
[CC--:B------:R-:W-:Y:S02]  /*1ea0*/  VIADDMNMX R22, R2.reuse, -R23.reuse, 0xb9600000, !PT ;  /* 0xb960000002167446 */ /* 0x0c0fe40007800917 */
[----:B------:R-:W-:Y:S02]  /*1eb0*/  ISETP.GE.U32.AND P0, PT, R2, R23, PT ;  /* 0x000000170200720c */ /* 0x000fe40003f06070 */
[----:B------:R-:W-:Y:S02]  /*1ec0*/  VIMNMX R22, PT, PT, R22, 0x46a00000, PT ;  /* 0x46a0000016167848 */ /* 0x000fe40003fe0100 */
[----:B------:R-:W-:-:S05]  /*1ed0*/  SEL R23, R0, 0x63400000, !P0 ;  /* 0x6340000000177807 */ /* 0x000fca0004000000 */
[----:B------:R-:W-:Y:S02]  /*1ee0*/  IMAD.IADD R0, R22, 0x1, -R23 ;  /* 0x0000000116007824 */ /* 0x000fe400078e0a17 */
[----:B------:R-:W-:-:S03]  /*1ef0*/  IMAD.MOV.U32 R22, RZ, RZ, RZ ;  /* 0x000000ffff167224 */ /* 0x000fc600078e00ff */
[----:B------:R-:W-:-:S06]  /*1f00*/  IADD3 R23, PT, PT, R0, 0x7fe00000, RZ ;  /* 0x7fe0000000177810 */ /* 0x000fcc0007ffe0ff */
[----:B------:R-:W-:-:S10]  /*1f10*/  DMUL R28, R32, R22 ;  /* 0x00000016201c7228 */ /* 0x000fd40000000000 */
[----:B------:R-:W-:-:S13]  /*1f20*/  FSETP.GTU.AND P0, PT, |R29|, 1.469367938527859385e-39, PT ;  /* 0x001000001d00780b */ /* 0x000fda0003f0c200 */
[----:B------:R-:W-:Y:S05]  /*1f30*/  @P0 BRA `(.L_x_42) ;  /* 0x0000000000940947 */ /* 0x000fea0003800000 */
[----:B------:R-:W-:Y:S01]  /*1f40*/  DFMA R20, R32, -R20, R24 ;  /* 0x800000142014722b */ /* 0x000fe20000000018 */
[----:B------:R-:W-:-:S09]  /*1f50*/  IMAD.MOV.U32 R22, RZ, RZ, RZ ;  /* 0x000000ffff167224 */ /* 0x000fd200078e00ff */
[C---:B------:R-:W-:Y:S02]  /*1f60*/  FSETP.NEU.AND P0, PT, R21.reuse, RZ, PT ;  /* 0x000000ff1500720b */ /* 0x040fe40003f0d000 */
[----:B------:R-:W-:-:S04]  /*1f70*/  LOP3.LUT R25, R21, 0x80000000, R27, 0x48, !PT ;  /* 0x8000000015197812 */ /* 0x000fc800078e481b */
[----:B------:R-:W-:-:S07]  /*1f80*/  LOP3.LUT R23, R25, R23, RZ, 0xfc, !PT ;  /* 0x0000001719177212 */ /* 0x000fce00078efcff */
[----:B------:R-:W-:Y:S05]  /*1f90*/  @!P0 BRA `(.L_x_42) ;  /* 0x00000000007c8947 */ /* 0x000fea0003800000 */
[----:B------:R-:W-:Y:S01]  /*1fa0*/  IMAD.MOV R21, RZ, RZ, -R0 ;  /* 0x000000ffff157224 */ /* 0x000fe200078e0a00 */
[----:B------:R-:W-:Y:S01]  /*1fb0*/  DMUL.RP R22, R32, R22 ;  /* 0x0000001620167228 */ /* 0x000fe20000008000 */
[----:B------:R-:W-:-:S06]  /*1fc0*/  IMAD.MOV.U32 R20, RZ, RZ, RZ ;  /* 0x000000ffff147224 */ /* 0x000fcc00078e00ff */
[----:B------:R-:W-:-:S03]  /*1fd0*/  DFMA R20, R28, -R20, R32 ;  /* 0x800000141c14722b */ /* 0x000fc60000000020 */
[----:B------:R-:W-:-:S03]  /*1fe0*/  LOP3.LUT R25, R23, R25, RZ, 0x3c, !PT ;  /* 0x0000001917197212 */ /* 0x000fc600078e3cff */
[----:B------:R-:W-:-:S04]  /*1ff0*/  IADD3 R20, PT, PT, -R0, -0x43300000, RZ ;  /* 0xbcd0000000147810 */ /* 0x000fc80007ffe1ff */
[----:B------:R-:W-:-:S04]  /*2000*/  FSETP.NEU.AND P0, PT, |R21|, R20, PT ;  /* 0x000000141500720b */ /* 0x000fc80003f0d200 */
[----:B------:R-:W-:Y:S02]  /*2010*/  FSEL R28, R22, R28, !P0 ;  /* 0x0000001c161c7208 */ /* 0x000fe40004000000 */
[----:B------:R-:W-:Y:S01]  /*2020*/  FSEL R29, R25, R29, !P0 ;  /* 0x0000001d191d7208 */ /* 0x000fe20004000000 */
[----:B------:R-:W-:Y:S06]  /*2030*/  BRA `(.L_x_42) ;  /* 0x0000000000547947 */ /* 0x000fec0003800000 */
.L_x_41:
[----:B------:R-:W-:-:S14]  /*2040*/  DSETP.NAN.AND P0, PT, R22, R22, PT ;  /* 0x000000161600722a */ /* 0x000fdc0003f08000 */
[----:B------:R-:W-:Y:S05]  /*2050*/  @P0 BRA `(.L_x_43) ;  /* 0x0000000000440947 */ /* 0x000fea0003800000 */
[----:B------:R-:W-:-:S14]  /*2060*/  DSETP.NAN.AND P0, PT, R26, R26, PT ;  /* 0x0000001a1a00722a */ /* 0x000fdc0003f08000 */
[----:B------:R-:W-:Y:S05]  /*2070*/  @P0 BRA `(.L_x_44) ;  /* 0x0000000000300947 */ /* 0x000fea0003800000 */
[----:B------:R-:W-:Y:S01]  /*2080*/  ISETP.NE.AND P0, PT, R42, R41, PT ;  /* 0x000000292a00720c */ /* 0x000fe20003f05270 */
[----:B------:R-:W-:Y:S01]  /*2090*/  IMAD.MOV.U32 R29, RZ, RZ, -0x80000 ;  /* 0xfff80000ff1d7424 */ /* 0x000fe200078e00ff */
[----:B------:R-:W-:-:S11]  /*20a0*/  MOV R28, 0x0 ;  /* 0x00000000001c7802 */ /* 0x000fd60000000f00 */
[----:B------:R-:W-:Y:S05]  /*20b0*/  @!P0 BRA `(.L_x_42) ;  /* 0x0000000000348947 */ /* 0x000fea0003800000 */
[----:B------:R-:W-:Y:S02]  /*20c0*/  ISETP.NE.AND P0, PT, R42, 0x7ff00000, PT ;  /* 0x7ff000002a00780c */ /* 0x000fe40003f05270 */
[----:B------:R-:W-:Y:S02]  /*20d0*/  LOP3.LUT R29, R23, 0x80000000, R27, 0x48, !PT ;  /* 0x80000000171d7812 */ /* 0x000fe400078e481b */
[----:B------:R-:W-:-:S13]  /*20e0*/  ISETP.EQ.OR P0, PT, R41, RZ, !P0 ;  /* 0x000000ff2900720c */ /* 0x000fda0004702670 */
[----:B------:R-:W-:Y:S01]  /*20f0*/  @P0 LOP3.LUT R0, R29, 0x7ff00000, RZ, 0xfc, !PT ;  /* 0x7ff000001d000812 */ /* 0x000fe200078efcff */
[----:B------:R-:W-:Y:S02]  /*2100*/  @!P0 IMAD.MOV.U32 R28, RZ, RZ, RZ ;  /* 0x000000ffff1c8224 */ /* 0x000fe400078e00ff */
[----:B------:R-:W-:Y:S02]  /*2110*/  @P0 IMAD.MOV.U32 R28, RZ, RZ, RZ ;  /* 0x000000ffff1c0224 */ /* 0x000fe400078e00ff */
[----:B------:R-:W-:Y:S01]  /*2120*/  @P0 IMAD.MOV.U32 R29, RZ, RZ, R0 ;  /* 0x000000ffff1d0224 */ /* 0x000fe200078e0000 */
[----:B------:R-:W-:Y:S06]  /*2130*/  BRA `(.L_x_42) ;  /* 0x0000000000147947 */ /* 0x000fec0003800000 */
.L_x_44:
[----:B------:R-:W-:Y:S02]  /*2140*/  LOP3.LUT R29, R27, 0x80000, RZ, 0xfc, !PT ;  /* 0x000800001b1d7812 */ /* 0x000fe400078efcff */
[----:B------:R-:W-:Y:S01]  /*2150*/  MOV R28, R26 ;  /* 0x0000001a001c7202 */ /* 0x000fe20000000f00 */
[----:B------:R-:W-:Y:S06]  /*2160*/  BRA `(.L_x_42) ;  /* 0x0000000000087947 */ /* 0x000fec0003800000 */
.L_x_43:
[----:B------:R-:W-:Y:S01]  /*2170*/  LOP3.LUT R29, R23, 0x80000, RZ, 0xfc, !PT ;  /* 0x00080000171d7812 */ /* 0x000fe200078efcff */
[----:B------:R-:W-:-:S07]  /*2180*/  IMAD.MOV.U32 R28, RZ, RZ, R22 ;  /* 0x000000ffff1c7224 */ /* 0x000fce00078e0016 */
.L_x_42:
[----:B------:R-:W-:Y:S05]  /*2190*/  BSYNC.RECONVERGENT B4 ;  /* 0x0000000000047941 */ /* 0x000fea0003800200 */
.L_x_40:
[----:B------:R-:W-:Y:S02]  /*21a0*/  IMAD.MOV.U32 R20, RZ, RZ, R4 ;  /* 0x000000ffff147224 */ /* 0x000fe400078e0004 */
[----:B------:R-:W-:-:S04]  /*21b0*/  IMAD.MOV.U32 R21, RZ, RZ, 0x0 ;  /* 0x00000000ff157424 */ /* 0x000fc800078e00ff */
[----:B------:R-:W-:Y:S05]  /*21c0*/  RET.REL.NODEC R20 `(_Z16gpu_lu_optimizedPdPiii) ;  /* 0xffffffdc148c7950 */ /* 0x000fea0003c3ffff */
.L_x_45:
[----:B------:R-:W-:-:S00]  /*21d0*/  BRA `(.L_x_45) ;  /* 0xfffffffc00fc7947 */ /* 0x000fc0000383ffff */
[----:B------:R-:W-:-:S00]  /*21e0*/  NOP ;  /* 0x0000000000007918 */ /* 0x000fc00000000000 */
        /* <DEDUP_REMOVED lines=9> */
.L_x_46:


//--------------------- .nv.shared._Z16gpu_lu_optimizedPdPiii --------------------------
	.section	.nv.shared._Z16gpu_lu_optimizedPdPiii,"aw",@nobits
	.sectionflags	@""
	.align	16
.nv.shared._Z16gpu_lu_optimizedPdPiii:
	.zero		1120


//--------------------- .nv.shared.reserved.0     --------------------------
	.section	.nv.shared.reserved.0,"aw",@nobits
	.weak		__nv_reservedSMEM_offset_0_alias
	.size		__nv_reservedSMEM_offset_0_alias, 0, 64
	.other		__nv_reservedSMEM_offset_0_alias,@"STO_CUDA_RESERVED_SHARED STV_DEFAULT"
__nv_reservedSMEM_offset_0_alias:
	.zero		0
	.zero		64


//--------------------- .nv.constant0._Z16gpu_lu_optimizedPdPiii --------------------------
	.section	.nv.constant0._Z16gpu_lu_optimizedPdPiii,"a",@progbits
	.sectionflags	@""
	.align	4
.nv.constant0._Z16gpu_lu_optimizedPdPiii:
	.zero		920


//--------------------- SYMBOLS --------------------------

	.type		.nv.reservedSmem.offset0,@object
	.size		.nv.reservedSmem.offset0,0x4
	.type		.nv.reservedSmem.cap,@object
	.size		.nv.reservedSmem.cap,0x4
